	.target	sm_100a

	.elftype	@"ET_EXEC"


//--------------------- .note.nv.tkinfo           --------------------------
	.section	.note.nv.tkinfo,"",@"SHT_NOTE"
	.sectionflags	@"SHF_NOTE_NV_TKINFO"
	.tkinfo
        /*0018*/ 	.word	0x00000002
        /*0030*/ 	.string	""
        /*0030*/ 	.string	"ptxas"
        /*0030*/ 	.string	"Cuda compilation tools, release 13.0, V13.0.88"
        /*0030*/ 	.string	"Build cuda_13.0.r13.0/compiler.36424714_0"
        /*0030*/ 	.string	"-arch sm_100a -m 64 "



//--------------------- .note.nv.cuinfo           --------------------------
	.section	.note.nv.cuinfo,"",@"SHT_NOTE"
	.sectionflags	@"SHF_NOTE_NV_CUINFO"
        /*0018*/ 	.short	0x0002
        /*001a*/ 	.short	0x0064
        /*001c*/ 	.short	0x0082
	.zero		2


//--------------------- .nv.info                  --------------------------
	.section	.nv.info,"",@"SHT_CUDA_INFO"
	.align	4


	//----- nvinfo : EIATTR_REGCOUNT
	.align		4
        /*0000*/ 	.byte	0x04, 0x2f
        /*0002*/ 	.short	(.L_12 - .L_11)
	.align		4
.L_11:
        /*0004*/ 	.word	index@(_ZN7cutlass13device_kernelIN5flash11enable_sm90INS1_16FlashAttnFwdSm90INS1_25CollectiveMainloopFwdSm90ILi2EN4cute5tupleIJNS5_1CILi1EEES8_S8_EEENS6_IJNS7_ILi128EEENS7_ILi96EEENS7_ILi64EEEEEELi256ENS_10bfloat16_tEfNS_4arch4Sm90ELb1ELb0ELb0ELb1ELb0ELb1ELb1ELb1ELb0ELb1ELb1ELb0EEENS1_21CollectiveEpilogueFwdINS6_IJSA_NS7_ILi256EEESB_EEES9_SE_SG_Li256ELb1ELb1ELb1ELb0EEENS1_36VarlenDynamicPersistentTileSchedulerILi128ELi96ELi256ELi128ELb1ELb1ELb1ELb1ELb1ELb1EEEEEEEEEvNT_6ParamsE)
        /*0008*/ 	.word	0x00000004


	//----- nvinfo : EIATTR_FRAME_SIZE
	.align		4
.L_12:
        /*000c*/ 	.byte	0x04, 0x11
        /*000e*/ 	.short	(.L_14 - .L_13)
	.align		4
.L_13:
        /*0010*/ 	.word	index@(_ZN7cutlass13device_kernelIN5flash11enable_sm90INS1_16FlashAttnFwdSm90INS1_25CollectiveMainloopFwdSm90ILi2EN4cute5tupleIJNS5_1CILi1EEES8_S8_EEENS6_IJNS7_ILi128EEENS7_ILi96EEENS7_ILi64EEEEEELi256ENS_10bfloat16_tEfNS_4arch4Sm90ELb1ELb0ELb0ELb1ELb0ELb1ELb1ELb1ELb0ELb1ELb1ELb0EEENS1_21CollectiveEpilogueFwdINS6_IJSA_NS7_ILi256EEESB_EEES9_SE_SG_Li256ELb1ELb1ELb1ELb0EEENS1_36VarlenDynamicPersistentTileSchedulerILi128ELi96ELi256ELi128ELb1ELb1ELb1ELb1ELb1ELb1EEEEEEEEEvNT_6ParamsE)
        /*0014*/ 	.word	0x00000000


	//----- nvinfo : EIATTR_REGCOUNT
	.align		4
.L_14:
        /*0018*/ 	.byte	0x04, 0x2f
        /*001a*/ 	.short	(.L_16 - .L_15)
	.align		4
.L_15:
        /*001c*/ 	.word	index@(_ZN7cutlass13device_kernelIN5flash11enable_sm90INS1_16FlashAttnFwdSm90INS1_25CollectiveMainloopFwdSm90ILi2EN4cute5tupleIJNS5_1CILi1EEES8_S8_EEENS6_IJNS7_ILi128EEENS7_ILi96EEENS7_ILi64EEEEEELi256ENS_10bfloat16_tEfNS_4arch4Sm90ELb1ELb0ELb0ELb1ELb0ELb0ELb1ELb1ELb0ELb1ELb1ELb0EEENS1_21CollectiveEpilogueFwdINS6_IJSA_NS7_ILi256EEESB_EEES9_SE_SG_Li256ELb1ELb1ELb1ELb0EEENS1_36VarlenDynamicPersistentTileSchedulerILi128ELi96ELi256ELi128ELb1ELb1ELb1ELb1ELb1ELb1EEEEEEEEEvNT_6ParamsE)
        /*0020*/ 	.word	0x00000004


	//----- nvinfo : EIATTR_FRAME_SIZE
	.align		4
.L_16:
        /*0024*/ 	.byte	0x04, 0x11
        /*0026*/ 	.short	(.L_18 - .L_17)
	.align		4
.L_17:
        /*0028*/ 	.word	index@(_ZN7cutlass13device_kernelIN5flash11enable_sm90INS1_16FlashAttnFwdSm90INS1_25CollectiveMainloopFwdSm90ILi2EN4cute5tupleIJNS5_1CILi1EEES8_S8_EEENS6_IJNS7_ILi128EEENS7_ILi96EEENS7_ILi64EEEEEELi256ENS_10bfloat16_tEfNS_4arch4Sm90ELb1ELb0ELb0ELb1ELb0ELb0ELb1ELb1ELb0ELb1ELb1ELb0EEENS1_21CollectiveEpilogueFwdINS6_IJSA_NS7_ILi256EEESB_EEES9_SE_SG_Li256ELb1ELb1ELb1ELb0EEENS1_36VarlenDynamicPersistentTileSchedulerILi128ELi96ELi256ELi128ELb1ELb1ELb1ELb1ELb1ELb1EEEEEEEEEvNT_6ParamsE)
        /*002c*/ 	.word	0x00000000


	//----- nvinfo : EIATTR_REGCOUNT
	.align		4
.L_18:
        /*0030*/ 	.byte	0x04, 0x2f
        /*0032*/ 	.short	(.L_20 - .L_19)
	.align		4
.L_19:
        /*0034*/ 	.word	index@(_ZN7cutlass13device_kernelIN5flash11enable_sm90INS1_16FlashAttnFwdSm90INS1_25CollectiveMainloopFwdSm90ILi2EN4cute5tupleIJNS5_1CILi1EEES8_S8_EEENS6_IJNS7_ILi128EEENS7_ILi96EEENS7_ILi64EEEEEELi256ENS_10bfloat16_tEfNS_4arch4Sm90ELb1ELb0ELb0ELb1ELb0ELb1ELb0ELb1ELb0ELb1ELb1ELb0EEENS1_21CollectiveEpilogueFwdINS6_IJSA_NS7_ILi256EEESB_EEES9_SE_SG_Li256ELb1ELb1ELb1ELb0EEENS1_36VarlenDynamicPersistentTileSchedulerILi128ELi96ELi256ELi128ELb1ELb1ELb1ELb1ELb1ELb1EEEEEEEEEvNT_6ParamsE)
        /*0038*/ 	.word	0x00000004


	//----- nvinfo : EIATTR_FRAME_SIZE
	.align		4
.L_20:
        /*003c*/ 	.byte	0x04, 0x11
        /*003e*/ 	.short	(.L_22 - .L_21)
	.align		4
.L_21:
        /*0040*/ 	.word	index@(_ZN7cutlass13device_kernelIN5flash11enable_sm90INS1_16FlashAttnFwdSm90INS1_25CollectiveMainloopFwdSm90ILi2EN4cute5tupleIJNS5_1CILi1EEES8_S8_EEENS6_IJNS7_ILi128EEENS7_ILi96EEENS7_ILi64EEEEEELi256ENS_10bfloat16_tEfNS_4arch4Sm90ELb1ELb0ELb0ELb1ELb0ELb1ELb0ELb1ELb0ELb1ELb1ELb0EEENS1_21CollectiveEpilogueFwdINS6_IJSA_NS7_ILi256EEESB_EEES9_SE_SG_Li256ELb1ELb1ELb1ELb0EEENS1_36VarlenDynamicPersistentTileSchedulerILi128ELi96ELi256ELi128ELb1ELb1ELb1ELb1ELb1ELb1EEEEEEEEEvNT_6ParamsE)
        /*0044*/ 	.word	0x00000000


	//----- nvinfo : EIATTR_REGCOUNT
	.align		4
.L_22:
        /*0048*/ 	.byte	0x04, 0x2f
        /*004a*/ 	.short	(.L_24 - .L_23)
	.align		4
.L_23:
        /*004c*/ 	.word	index@(_ZN7cutlass13device_kernelIN5flash11enable_sm90INS1_16FlashAttnFwdSm90INS1_25CollectiveMainloopFwdSm90ILi2EN4cute5tupleIJNS5_1CILi1EEES8_S8_EEENS6_IJNS7_ILi128EEENS7_ILi96EEENS7_ILi64EEEEEELi256ENS_10bfloat16_tEfNS_4arch4Sm90ELb1ELb0ELb0ELb1ELb0ELb0ELb0ELb1ELb0ELb1ELb1ELb0EEENS1_21CollectiveEpilogueFwdINS6_IJSA_NS7_ILi256EEESB_EEES9_SE_SG_Li256ELb1ELb1ELb1ELb0EEENS1_36VarlenDynamicPersistentTileSchedulerILi128ELi96ELi256ELi128ELb1ELb1ELb1ELb1ELb1ELb1EEEEEEEEEvNT_6ParamsE)
        /*0050*/ 	.word	0x00000004


	//----- nvinfo : EIATTR_FRAME_SIZE
	.align		4
.L_24:
        /*0054*/ 	.byte	0x04, 0x11
        /*0056*/ 	.short	(.L_26 - .L_25)
	.align		4
.L_25:
        /*0058*/ 	.word	index@(_ZN7cutlass13device_kernelIN5flash11enable_sm90INS1_16FlashAttnFwdSm90INS1_25CollectiveMainloopFwdSm90ILi2EN4cute5tupleIJNS5_1CILi1EEES8_S8_EEENS6_IJNS7_ILi128EEENS7_ILi96EEENS7_ILi64EEEEEELi256ENS_10bfloat16_tEfNS_4arch4Sm90ELb1ELb0ELb0ELb1ELb0ELb0ELb0ELb1ELb0ELb1ELb1ELb0EEENS1_21CollectiveEpilogueFwdINS6_IJSA_NS7_ILi256EEESB_EEES9_SE_SG_Li256ELb1ELb1ELb1ELb0EEENS1_36VarlenDynamicPersistentTileSchedulerILi128ELi96ELi256ELi128ELb1ELb1ELb1ELb1ELb1ELb1EEEEEEEEEvNT_6ParamsE)
        /*005c*/ 	.word	0x00000000


	//----- nvinfo : EIATTR_REGCOUNT
	.align		4
.L_26:
        /*0060*/ 	.byte	0x04, 0x2f
        /*0062*/ 	.short	(.L_28 - .L_27)
	.align		4
.L_27:
        /*0064*/ 	.word	index@(_ZN7cutlass13device_kernelIN5flash11enable_sm90INS1_16FlashAttnFwdSm90INS1_25CollectiveMainloopFwdSm90ILi2EN4cute5tupleIJNS5_1CILi1EEES8_S8_EEENS6_IJNS7_ILi128EEENS7_ILi96EEENS7_ILi64EEEEEELi256ENS_10bfloat16_tEfNS_4arch4Sm90ELb1ELb0ELb0ELb0ELb0ELb0ELb1ELb1ELb0ELb1ELb1ELb0EEENS1_21CollectiveEpilogueFwdINS6_IJSA_NS7_ILi256EEESB_EEES9_SE_SG_Li256ELb0ELb1ELb1ELb0EEENS1_19SingleTileSchedulerILb0ELb1ELb1ELi128EEEEEEEEEvNT_6ParamsE)
        /*0068*/ 	.word	0x00000004


	//----- nvinfo : EIATTR_FRAME_SIZE
	.align		4
.L_28:
        /*006c*/ 	.byte	0x04, 0x11
        /*006e*/ 	.short	(.L_30 - .L_29)
	.align		4
.L_29:
        /*0070*/ 	.word	index@(_ZN7cutlass13device_kernelIN5flash11enable_sm90INS1_16FlashAttnFwdSm90INS1_25CollectiveMainloopFwdSm90ILi2EN4cute5tupleIJNS5_1CILi1EEES8_S8_EEENS6_IJNS7_ILi128EEENS7_ILi96EEENS7_ILi64EEEEEELi256ENS_10bfloat16_tEfNS_4arch4Sm90ELb1ELb0ELb0ELb0ELb0ELb0ELb1ELb1ELb0ELb1ELb1ELb0EEENS1_21CollectiveEpilogueFwdINS6_IJSA_NS7_ILi256EEESB_EEES9_SE_SG_Li256ELb0ELb1ELb1ELb0EEENS1_19SingleTileSchedulerILb0ELb1ELb1ELi128EEEEEEEEEvNT_6ParamsE)
        /*0074*/ 	.word	0x00000000


	//----- nvinfo : EIATTR_REGCOUNT
	.align		4
.L_30:
        /*0078*/ 	.byte	0x04, 0x2f
        /*007a*/ 	.short	(.L_32 - .L_31)
	.align		4
.L_31:
        /*007c*/ 	.word	index@(_ZN7cutlass13device_kernelIN5flash11enable_sm90INS1_16FlashAttnFwdSm90INS1_25CollectiveMainloopFwdSm90ILi2EN4cute5tupleIJNS5_1CILi1EEES8_S8_EEENS6_IJNS7_ILi128EEENS7_ILi96EEENS7_ILi64EEEEEELi256ENS_10bfloat16_tEfNS_4arch4Sm90ELb1ELb0ELb0ELb0ELb0ELb0ELb0ELb1ELb0ELb1ELb1ELb0EEENS1_21CollectiveEpilogueFwdINS6_IJSA_NS7_ILi256EEESB_EEES9_SE_SG_Li256ELb0ELb1ELb1ELb0EEENS1_19SingleTileSchedulerILb0ELb1ELb1ELi128EEEEEEEEEvNT_6ParamsE)
        /*0080*/ 	.word	0x00000004


	//----- nvinfo : EIATTR_FRAME_SIZE
	.align		4
.L_32:
        /*0084*/ 	.byte	0x04, 0x11
        /*0086*/ 	.short	(.L_34 - .L_33)
	.align		4
.L_33:
        /*0088*/ 	.word	index@(_ZN7cutlass13device_kernelIN5flash11enable_sm90INS1_16FlashAttnFwdSm90INS1_25CollectiveMainloopFwdSm90ILi2EN4cute5tupleIJNS5_1CILi1EEES8_S8_EEENS6_IJNS7_ILi128EEENS7_ILi96EEENS7_ILi64EEEEEELi256ENS_10bfloat16_tEfNS_4arch4Sm90ELb1ELb0ELb0ELb0ELb0ELb0ELb0ELb1ELb0ELb1ELb1ELb0EEENS1_21CollectiveEpilogueFwdINS6_IJSA_NS7_ILi256EEESB_EEES9_SE_SG_Li256ELb0ELb1ELb1ELb0EEENS1_19SingleTileSchedulerILb0ELb1ELb1ELi128EEEEEEEEEvNT_6ParamsE)
        /*008c*/ 	.word	0x00000000


	//----- nvinfo : EIATTR_REGCOUNT
	.align		4
.L_34:
        /*0090*/ 	.byte	0x04, 0x2f
        /*0092*/ 	.short	(.L_36 - .L_35)
	.align		4
.L_35:
        /*0094*/ 	.word	index@(_ZN7cutlass13device_kernelIN5flash11enable_sm90INS1_16FlashAttnFwdSm90INS1_25CollectiveMainloopFwdSm90ILi2EN4cute5tupleIJNS5_1CILi1EEES8_S8_EEENS6_IJNS7_ILi128EEENS7_ILi96EEENS7_ILi64EEEEEELi256ENS_10bfloat16_tEfNS_4arch4Sm90ELb0ELb1ELb0ELb1ELb0ELb1ELb1ELb1ELb0ELb1ELb1ELb0EEENS1_21CollectiveEpilogueFwdINS6_IJSA_NS7_ILi256EEESB_EEES9_SE_SG_Li256ELb1ELb1ELb1ELb0EEENS1_36VarlenDynamicPersistentTileSchedulerILi128ELi96ELi256ELi128ELb1ELb1ELb1ELb1ELb0ELb1EEEEEEEEEvNT_6ParamsE)
        /*0098*/ 	.word	0x00000004


	//----- nvinfo : EIATTR_FRAME_SIZE
	.align		4
.L_36:
        /*009c*/ 	.byte	0x04, 0x11
        /*009e*/ 	.short	(.L_38 - .L_37)
	.align		4
.L_37:
        /*00a0*/ 	.word	index@(_ZN7cutlass13device_kernelIN5flash11enable_sm90INS1_16FlashAttnFwdSm90INS1_25CollectiveMainloopFwdSm90ILi2EN4cute5tupleIJNS5_1CILi1EEES8_S8_EEENS6_IJNS7_ILi128EEENS7_ILi96EEENS7_ILi64EEEEEELi256ENS_10bfloat16_tEfNS_4arch4Sm90ELb0ELb1ELb0ELb1ELb0ELb1ELb1ELb1ELb0ELb1ELb1ELb0EEENS1_21CollectiveEpilogueFwdINS6_IJSA_NS7_ILi256EEESB_EEES9_SE_SG_Li256ELb1ELb1ELb1ELb0EEENS1_36VarlenDynamicPersistentTileSchedulerILi128ELi96ELi256ELi128ELb1ELb1ELb1ELb1ELb0ELb1EEEEEEEEEvNT_6ParamsE)
        /*00a4*/ 	.word	0x00000000


	//----- nvinfo : EIATTR_REGCOUNT
	.align		4
.L_38:
        /*00a8*/ 	.byte	0x04, 0x2f
        /*00aa*/ 	.short	(.L_40 - .L_39)
	.align		4
.L_39:
        /*00ac*/ 	.word	index@(_ZN7cutlass13device_kernelIN5flash11enable_sm90INS1_16FlashAttnFwdSm90INS1_25CollectiveMainloopFwdSm90ILi2EN4cute5tupleIJNS5_1CILi1EEES8_S8_EEENS6_IJNS7_ILi128EEENS7_ILi96EEENS7_ILi64EEEEEELi256ENS_10bfloat16_tEfNS_4arch4Sm90ELb0ELb1ELb0ELb1ELb0ELb0ELb1ELb1ELb0ELb1ELb1ELb0EEENS1_21CollectiveEpilogueFwdINS6_IJSA_NS7_ILi256EEESB_EEES9_SE_SG_Li256ELb1ELb1ELb1ELb0EEENS1_36VarlenDynamicPersistentTileSchedulerILi128ELi96ELi256ELi128ELb1ELb1ELb1ELb1ELb0ELb1EEEEEEEEEvNT_6ParamsE)
        /*00b0*/ 	.word	0x00000004


	//----- nvinfo : EIATTR_FRAME_SIZE
	.align		4
.L_40:
        /*00b4*/ 	.byte	0x04, 0x11
        /*00b6*/ 	.short	(.L_42 - .L_41)
	.align		4
.L_41:
        /*00b8*/ 	.word	index@(_ZN7cutlass13device_kernelIN5flash11enable_sm90INS1_16FlashAttnFwdSm90INS1_25CollectiveMainloopFwdSm90ILi2EN4cute5tupleIJNS5_1CILi1EEES8_S8_EEENS6_IJNS7_ILi128EEENS7_ILi96EEENS7_ILi64EEEEEELi256ENS_10bfloat16_tEfNS_4arch4Sm90ELb0ELb1ELb0ELb1ELb0ELb0ELb1ELb1ELb0ELb1ELb1ELb0EEENS1_21CollectiveEpilogueFwdINS6_IJSA_NS7_ILi256EEESB_EEES9_SE_SG_Li256ELb1ELb1ELb1ELb0EEENS1_36VarlenDynamicPersistentTileSchedulerILi128ELi96ELi256ELi128ELb1ELb1ELb1ELb1ELb0ELb1EEEEEEEEEvNT_6ParamsE)
        /*00bc*/ 	.word	0x00000000


	//----- nvinfo : EIATTR_REGCOUNT
	.align		4
.L_42:
        /*00c0*/ 	.byte	0x04, 0x2f
        /*00c2*/ 	.short	(.L_44 - .L_43)
	.align		4
.L_43:
        /*00c4*/ 	.word	index@(_ZN7cutlass13device_kernelIN5flash11enable_sm90INS1_16FlashAttnFwdSm90INS1_25CollectiveMainloopFwdSm90ILi2EN4cute5tupleIJNS5_1CILi1EEES8_S8_EEENS6_IJNS7_ILi128EEENS7_ILi96EEENS7_ILi64EEEEEELi256ENS_10bfloat16_tEfNS_4arch4Sm90ELb0ELb1ELb0ELb1ELb0ELb1ELb0ELb1ELb0ELb1ELb1ELb0EEENS1_21CollectiveEpilogueFwdINS6_IJSA_NS7_ILi256EEESB_EEES9_SE_SG_Li256ELb1ELb1ELb1ELb0EEENS1_36VarlenDynamicPersistentTileSchedulerILi128ELi96ELi256ELi128ELb1ELb1ELb1ELb1ELb0ELb1EEEEEEEEEvNT_6ParamsE)
        /*00c8*/ 	.word	0x00000004


	//----- nvinfo : EIATTR_FRAME_SIZE
	.align		4
.L_44:
        /*00cc*/ 	.byte	0x04, 0x11
        /*00ce*/ 	.short	(.L_46 - .L_45)
	.align		4
.L_45:
        /*00d0*/ 	.word	index@(_ZN7cutlass13device_kernelIN5flash11enable_sm90INS1_16FlashAttnFwdSm90INS1_25CollectiveMainloopFwdSm90ILi2EN4cute5tupleIJNS5_1CILi1EEES8_S8_EEENS6_IJNS7_ILi128EEENS7_ILi96EEENS7_ILi64EEEEEELi256ENS_10bfloat16_tEfNS_4arch4Sm90ELb0ELb1ELb0ELb1ELb0ELb1ELb0ELb1ELb0ELb1ELb1ELb0EEENS1_21CollectiveEpilogueFwdINS6_IJSA_NS7_ILi256EEESB_EEES9_SE_SG_Li256ELb1ELb1ELb1ELb0EEENS1_36VarlenDynamicPersistentTileSchedulerILi128ELi96ELi256ELi128ELb1ELb1ELb1ELb1ELb0ELb1EEEEEEEEEvNT_6ParamsE)
        /*00d4*/ 	.word	0x00000000


	//----- nvinfo : EIATTR_REGCOUNT
	.align		4
.L_46:
        /*00d8*/ 	.byte	0x04, 0x2f
        /*00da*/ 	.short	(.L_48 - .L_47)
	.align		4
.L_47:
        /*00dc*/ 	.word	index@(_ZN7cutlass13device_kernelIN5flash11enable_sm90INS1_16FlashAttnFwdSm90INS1_25CollectiveMainloopFwdSm90ILi2EN4cute5tupleIJNS5_1CILi1EEES8_S8_EEENS6_IJNS7_ILi128EEENS7_ILi96EEENS7_ILi64EEEEEELi256ENS_10bfloat16_tEfNS_4arch4Sm90ELb0ELb1ELb0ELb1ELb0ELb0ELb0ELb1ELb0ELb1ELb1ELb0EEENS1_21CollectiveEpilogueFwdINS6_IJSA_NS7_ILi256EEESB_EEES9_SE_SG_Li256ELb1ELb1ELb1ELb0EEENS1_36VarlenDynamicPersistentTileSchedulerILi128ELi96ELi256ELi128ELb1ELb1ELb1ELb1ELb0ELb1EEEEEEEEEvNT_6ParamsE)
        /*00e0*/ 	.word	0x00000004


	//----- nvinfo : EIATTR_FRAME_SIZE
	.align		4
.L_48:
        /*00e4*/ 	.byte	0x04, 0x11
        /*00e6*/ 	.short	(.L_50 - .L_49)
	.align		4
.L_49:
        /*00e8*/ 	.word	index@(_ZN7cutlass13device_kernelIN5flash11enable_sm90INS1_16FlashAttnFwdSm90INS1_25CollectiveMainloopFwdSm90ILi2EN4cute5tupleIJNS5_1CILi1EEES8_S8_EEENS6_IJNS7_ILi128EEENS7_ILi96EEENS7_ILi64EEEEEELi256ENS_10bfloat16_tEfNS_4arch4Sm90ELb0ELb1ELb0ELb1ELb0ELb0ELb0ELb1ELb0ELb1ELb1ELb0EEENS1_21CollectiveEpilogueFwdINS6_IJSA_NS7_ILi256EEESB_EEES9_SE_SG_Li256ELb1ELb1ELb1ELb0EEENS1_36VarlenDynamicPersistentTileSchedulerILi128ELi96ELi256ELi128ELb1ELb1ELb1ELb1ELb0ELb1EEEEEEEEEvNT_6ParamsE)
        /*00ec*/ 	.word	0x00000000


	//----- nvinfo : EIATTR_REGCOUNT
	.align		4
.L_50:
        /*00f0*/ 	.byte	0x04, 0x2f
        /*00f2*/ 	.short	(.L_52 - .L_51)
	.align		4
.L_51:
        /*00f4*/ 	.word	index@(_ZN7cutlass13device_kernelIN5flash11enable_sm90INS1_16FlashAttnFwdSm90INS1_25CollectiveMainloopFwdSm90ILi2EN4cute5tupleIJNS5_1CILi1EEES8_S8_EEENS6_IJNS7_ILi128EEENS7_ILi96EEENS7_ILi64EEEEEELi256ENS_10bfloat16_tEfNS_4arch4Sm90ELb0ELb1ELb0ELb0ELb0ELb0ELb1ELb1ELb0ELb1ELb1ELb0EEENS1_21CollectiveEpilogueFwdINS6_IJSA_NS7_ILi256EEESB_EEES9_SE_SG_Li256ELb0ELb1ELb1ELb0EEENS1_19SingleTileSchedulerILb0ELb1ELb1ELi128EEEEEEEEEvNT_6ParamsE)
        /*00f8*/ 	.word	0x00000004


	//----- nvinfo : EIATTR_FRAME_SIZE
	.align		4
.L_52:
        /*00fc*/ 	.byte	0x04, 0x11
        /*00fe*/ 	.short	(.L_54 - .L_53)
	.align		4
.L_53:
        /*0100*/ 	.word	index@(_ZN7cutlass13device_kernelIN5flash11enable_sm90INS1_16FlashAttnFwdSm90INS1_25CollectiveMainloopFwdSm90ILi2EN4cute5tupleIJNS5_1CILi1EEES8_S8_EEENS6_IJNS7_ILi128EEENS7_ILi96EEENS7_ILi64EEEEEELi256ENS_10bfloat16_tEfNS_4arch4Sm90ELb0ELb1ELb0ELb0ELb0ELb0ELb1ELb1ELb0ELb1ELb1ELb0EEENS1_21CollectiveEpilogueFwdINS6_IJSA_NS7_ILi256EEESB_EEES9_SE_SG_Li256ELb0ELb1ELb1ELb0EEENS1_19SingleTileSchedulerILb0ELb1ELb1ELi128EEEEEEEEEvNT_6ParamsE)
        /*0104*/ 	.word	0x00000000


	//----- nvinfo : EIATTR_REGCOUNT
	.align		4
.L_54:
        /*0108*/ 	.byte	0x04, 0x2f
        /*010a*/ 	.short	(.L_56 - .L_55)
	.align		4
.L_55:
        /*010c*/ 	.word	index@(_ZN7cutlass13device_kernelIN5flash11enable_sm90INS1_16FlashAttnFwdSm90INS1_25CollectiveMainloopFwdSm90ILi2EN4cute5tupleIJNS5_1CILi1EEES8_S8_EEENS6_IJNS7_ILi128EEENS7_ILi96EEENS7_ILi64EEEEEELi256ENS_10bfloat16_tEfNS_4arch4Sm90ELb0ELb1ELb0ELb0ELb0ELb0ELb0ELb1ELb0ELb1ELb1ELb0EEENS1_21CollectiveEpilogueFwdINS6_IJSA_NS7_ILi256EEESB_EEES9_SE_SG_Li256ELb0ELb1ELb1ELb0EEENS1_19SingleTileSchedulerILb0ELb1ELb1ELi128EEEEEEEEEvNT_6ParamsE)
        /*0110*/ 	.word	0x00000004


	//----- nvinfo : EIATTR_FRAME_SIZE
	.align		4
.L_56:
        /*0114*/ 	.byte	0x04, 0x11
        /*0116*/ 	.short	(.L_58 - .L_57)
	.align		4
.L_57:
        /*0118*/ 	.word	index@(_ZN7cutlass13device_kernelIN5flash11enable_sm90INS1_16FlashAttnFwdSm90INS1_25CollectiveMainloopFwdSm90ILi2EN4cute5tupleIJNS5_1CILi1EEES8_S8_EEENS6_IJNS7_ILi128EEENS7_ILi96EEENS7_ILi64EEEEEELi256ENS_10bfloat16_tEfNS_4arch4Sm90ELb0ELb1ELb0ELb0ELb0ELb0ELb0ELb1ELb0ELb1ELb1ELb0EEENS1_21CollectiveEpilogueFwdINS6_IJSA_NS7_ILi256EEESB_EEES9_SE_SG_Li256ELb0ELb1ELb1ELb0EEENS1_19SingleTileSchedulerILb0ELb1ELb1ELi128EEEEEEEEEvNT_6ParamsE)
        /*011c*/ 	.word	0x00000000


	//----- nvinfo : EIATTR_REGCOUNT
	.align		4
.L_58:
        /*0120*/ 	.byte	0x04, 0x2f
        /*0122*/ 	.short	(.L_60 - .L_59)
	.align		4
.L_59:
        /*0124*/ 	.word	index@(_ZN7cutlass13device_kernelIN5flash11enable_sm90INS1_16FlashAttnFwdSm90INS1_25CollectiveMainloopFwdSm90ILi2EN4cute5tupleIJNS5_1CILi1EEES8_S8_EEENS6_IJNS7_ILi128EEENS7_ILi96EEENS7_ILi64EEEEEELi256ENS_10bfloat16_tEfNS_4arch4Sm90ELb0ELb0ELb0ELb1ELb0ELb1ELb1ELb1ELb0ELb1ELb1ELb0EEENS1_21CollectiveEpilogueFwdINS6_IJSA_NS7_ILi256EEESB_EEES9_SE_SG_Li256ELb1ELb1ELb1ELb0EEENS1_36VarlenDynamicPersistentTileSchedulerILi128ELi96ELi256ELi128ELb1ELb1ELb1ELb0ELb1ELb1EEEEEEEEEvNT_6ParamsE)
        /*0128*/ 	.word	0x00000004


	//----- nvinfo : EIATTR_FRAME_SIZE
	.align		4
.L_60:
        /*012c*/ 	.byte	0x04, 0x11
        /*012e*/ 	.short	(.L_62 - .L_61)
	.align		4
.L_61:
        /*0130*/ 	.word	index@(_ZN7cutlass13device_kernelIN5flash11enable_sm90INS1_16FlashAttnFwdSm90INS1_25CollectiveMainloopFwdSm90ILi2EN4cute5tupleIJNS5_1CILi1EEES8_S8_EEENS6_IJNS7_ILi128EEENS7_ILi96EEENS7_ILi64EEEEEELi256ENS_10bfloat16_tEfNS_4arch4Sm90ELb0ELb0ELb0ELb1ELb0ELb1ELb1ELb1ELb0ELb1ELb1ELb0EEENS1_21CollectiveEpilogueFwdINS6_IJSA_NS7_ILi256EEESB_EEES9_SE_SG_Li256ELb1ELb1ELb1ELb0EEENS1_36VarlenDynamicPersistentTileSchedulerILi128ELi96ELi256ELi128ELb1ELb1ELb1ELb0ELb1ELb1EEEEEEEEEvNT_6ParamsE)
        /*0134*/ 	.word	0x00000000


	//----- nvinfo : EIATTR_REGCOUNT
	.align		4
.L_62:
        /*0138*/ 	.byte	0x04, 0x2f
        /*013a*/ 	.short	(.L_64 - .L_63)
	.align		4
.L_63:
        /*013c*/ 	.word	index@(_ZN7cutlass13device_kernelIN5flash11enable_sm90INS1_16FlashAttnFwdSm90INS1_25CollectiveMainloopFwdSm90ILi2EN4cute5tupleIJNS5_1CILi1EEES8_S8_EEENS6_IJNS7_ILi128EEENS7_ILi96EEENS7_ILi64EEEEEELi256ENS_10bfloat16_tEfNS_4arch4Sm90ELb0ELb0ELb0ELb1ELb0ELb0ELb1ELb1ELb0ELb1ELb1ELb0EEENS1_21CollectiveEpilogueFwdINS6_IJSA_NS7_ILi256EEESB_EEES9_SE_SG_Li256ELb1ELb1ELb1ELb0EEENS1_36VarlenDynamicPersistentTileSchedulerILi128ELi96ELi256ELi128ELb1ELb1ELb1ELb0ELb1ELb1EEEEEEEEEvNT_6ParamsE)
        /*0140*/ 	.word	0x00000004


	//----- nvinfo : EIATTR_FRAME_SIZE
	.align		4
.L_64:
        /*0144*/ 	.byte	0x04, 0x11
        /*0146*/ 	.short	(.L_66 - .L_65)
	.align		4
.L_65:
        /*0148*/ 	.word	index@(_ZN7cutlass13device_kernelIN5flash11enable_sm90INS1_16FlashAttnFwdSm90INS1_25CollectiveMainloopFwdSm90ILi2EN4cute5tupleIJNS5_1CILi1EEES8_S8_EEENS6_IJNS7_ILi128EEENS7_ILi96EEENS7_ILi64EEEEEELi256ENS_10bfloat16_tEfNS_4arch4Sm90ELb0ELb0ELb0ELb1ELb0ELb0ELb1ELb1ELb0ELb1ELb1ELb0EEENS1_21CollectiveEpilogueFwdINS6_IJSA_NS7_ILi256EEESB_EEES9_SE_SG_Li256ELb1ELb1ELb1ELb0EEENS1_36VarlenDynamicPersistentTileSchedulerILi128ELi96ELi256ELi128ELb1ELb1ELb1ELb0ELb1ELb1EEEEEEEEEvNT_6ParamsE)
        /*014c*/ 	.word	0x00000000


	//----- nvinfo : EIATTR_REGCOUNT
	.align		4
.L_66:
        /*0150*/ 	.byte	0x04, 0x2f
        /*0152*/ 	.short	(.L_68 - .L_67)
	.align		4
.L_67:
        /*0154*/ 	.word	index@(_ZN7cutlass13device_kernelIN5flash11enable_sm90INS1_16FlashAttnFwdSm90INS1_25CollectiveMainloopFwdSm90ILi2EN4cute5tupleIJNS5_1CILi1EEES8_S8_EEENS6_IJNS7_ILi128EEENS7_ILi96EEENS7_ILi64EEEEEELi256ENS_10bfloat16_tEfNS_4arch4Sm90ELb0ELb0ELb0ELb1ELb0ELb1ELb0ELb1ELb0ELb1ELb1ELb0EEENS1_21CollectiveEpilogueFwdINS6_IJSA_NS7_ILi256EEESB_EEES9_SE_SG_Li256ELb1ELb1ELb1ELb0EEENS1_36VarlenDynamicPersistentTileSchedulerILi128ELi96ELi256ELi128ELb1ELb1ELb1ELb0ELb1ELb1EEEEEEEEEvNT_6ParamsE)
        /*0158*/ 	.word	0x00000004


	//----- nvinfo : EIATTR_FRAME_SIZE
	.align		4
.L_68:
        /*015c*/ 	.byte	0x04, 0x11
        /*015e*/ 	.short	(.L_70 - .L_69)
	.align		4
.L_69:
        /*0160*/ 	.word	index@(_ZN7cutlass13device_kernelIN5flash11enable_sm90INS1_16FlashAttnFwdSm90INS1_25CollectiveMainloopFwdSm90ILi2EN4cute5tupleIJNS5_1CILi1EEES8_S8_EEENS6_IJNS7_ILi128EEENS7_ILi96EEENS7_ILi64EEEEEELi256ENS_10bfloat16_tEfNS_4arch4Sm90ELb0ELb0ELb0ELb1ELb0ELb1ELb0ELb1ELb0ELb1ELb1ELb0EEENS1_21CollectiveEpilogueFwdINS6_IJSA_NS7_ILi256EEESB_EEES9_SE_SG_Li256ELb1ELb1ELb1ELb0EEENS1_36VarlenDynamicPersistentTileSchedulerILi128ELi96ELi256ELi128ELb1ELb1ELb1ELb0ELb1ELb1EEEEEEEEEvNT_6ParamsE)
        /*0164*/ 	.word	0x00000000


	//----- nvinfo : EIATTR_REGCOUNT
	.align		4
.L_70:
        /*0168*/ 	.byte	0x04, 0x2f
        /*016a*/ 	.short	(.L_72 - .L_71)
	.align		4
.L_71:
        /*016c*/ 	.word	index@(_ZN7cutlass13device_kernelIN5flash11enable_sm90INS1_16FlashAttnFwdSm90INS1_25CollectiveMainloopFwdSm90ILi2EN4cute5tupleIJNS5_1CILi1EEES8_S8_EEENS6_IJNS7_ILi128EEENS7_ILi96EEENS7_ILi64EEEEEELi256ENS_10bfloat16_tEfNS_4arch4Sm90ELb0ELb0ELb0ELb1ELb0ELb0ELb0ELb1ELb0ELb1ELb1ELb0EEENS1_21CollectiveEpilogueFwdINS6_IJSA_NS7_ILi256EEESB_EEES9_SE_SG_Li256ELb1ELb1ELb1ELb0EEENS1_36VarlenDynamicPersistentTileSchedulerILi128ELi96ELi256ELi128ELb1ELb1ELb1ELb0ELb1ELb1EEEEEEEEEvNT_6ParamsE)
        /*0170*/ 	.word	0x00000004


	//----- nvinfo : EIATTR_FRAME_SIZE
	.align		4
.L_72:
        /*0174*/ 	.byte	0x04, 0x11
        /*0176*/ 	.short	(.L_74 - .L_73)
	.align		4
.L_73:
        /*0178*/ 	.word	index@(_ZN7cutlass13device_kernelIN5flash11enable_sm90INS1_16FlashAttnFwdSm90INS1_25CollectiveMainloopFwdSm90ILi2EN4cute5tupleIJNS5_1CILi1EEES8_S8_EEENS6_IJNS7_ILi128EEENS7_ILi96EEENS7_ILi64EEEEEELi256ENS_10bfloat16_tEfNS_4arch4Sm90ELb0ELb0ELb0ELb1ELb0ELb0ELb0ELb1ELb0ELb1ELb1ELb0EEENS1_21CollectiveEpilogueFwdINS6_IJSA_NS7_ILi256EEESB_EEES9_SE_SG_Li256ELb1ELb1ELb1ELb0EEENS1_36VarlenDynamicPersistentTileSchedulerILi128ELi96ELi256ELi128ELb1ELb1ELb1ELb0ELb1ELb1EEEEEEEEEvNT_6ParamsE)
        /*017c*/ 	.word	0x00000000


	//----- nvinfo : EIATTR_REGCOUNT
	.align		4
.L_74:
        /*0180*/ 	.byte	0x04, 0x2f
        /*0182*/ 	.short	(.L_76 - .L_75)
	.align		4
.L_75:
        /*0184*/ 	.word	index@(_ZN7cutlass13device_kernelIN5flash11enable_sm90INS1_16FlashAttnFwdSm90INS1_25CollectiveMainloopFwdSm90ILi2EN4cute5tupleIJNS5_1CILi1EEES8_S8_EEENS6_IJNS7_ILi128EEENS7_ILi96EEENS7_ILi64EEEEEELi256ENS_10bfloat16_tEfNS_4arch4Sm90ELb0ELb0ELb0ELb0ELb0ELb0ELb1ELb1ELb0ELb1ELb1ELb0EEENS1_21CollectiveEpilogueFwdINS6_IJSA_NS7_ILi256EEESB_EEES9_SE_SG_Li256ELb0ELb1ELb1ELb0EEENS1_19SingleTileSchedulerILb0ELb1ELb1ELi128EEEEEEEEEvNT_6ParamsE)
        /*0188*/ 	.word	0x00000004


	//----- nvinfo : EIATTR_FRAME_SIZE
	.align		4
.L_76:
        /*018c*/ 	.byte	0x04, 0x11
        /*018e*/ 	.short	(.L_78 - .L_77)
	.align		4
.L_77:
        /*0190*/ 	.word	index@(_ZN7cutlass13device_kernelIN5flash11enable_sm90INS1_16FlashAttnFwdSm90INS1_25CollectiveMainloopFwdSm90ILi2EN4cute5tupleIJNS5_1CILi1EEES8_S8_EEENS6_IJNS7_ILi128EEENS7_ILi96EEENS7_ILi64EEEEEELi256ENS_10bfloat16_tEfNS_4arch4Sm90ELb0ELb0ELb0ELb0ELb0ELb0ELb1ELb1ELb0ELb1ELb1ELb0EEENS1_21CollectiveEpilogueFwdINS6_IJSA_NS7_ILi256EEESB_EEES9_SE_SG_Li256ELb0ELb1ELb1ELb0EEENS1_19SingleTileSchedulerILb0ELb1ELb1ELi128EEEEEEEEEvNT_6ParamsE)
        /*0194*/ 	.word	0x00000000


	//----- nvinfo : EIATTR_REGCOUNT
	.align		4
.L_78:
        /*0198*/ 	.byte	0x04, 0x2f
        /*019a*/ 	.short	(.L_80 - .L_79)
	.align		4
.L_79:
        /*019c*/ 	.word	index@(_ZN7cutlass13device_kernelIN5flash11enable_sm90INS1_16FlashAttnFwdSm90INS1_25CollectiveMainloopFwdSm90ILi2EN4cute5tupleIJNS5_1CILi1EEES8_S8_EEENS6_IJNS7_ILi128EEENS7_ILi96EEENS7_ILi64EEEEEELi256ENS_10bfloat16_tEfNS_4arch4Sm90ELb0ELb0ELb0ELb0ELb0ELb0ELb0ELb1ELb0ELb1ELb1ELb0EEENS1_21CollectiveEpilogueFwdINS6_IJSA_NS7_ILi256EEESB_EEES9_SE_SG_Li256ELb0ELb1ELb1ELb0EEENS1_19SingleTileSchedulerILb0ELb1ELb1ELi128EEEEEEEEEvNT_6ParamsE)
        /*01a0*/ 	.word	0x00000004


	//----- nvinfo : EIATTR_FRAME_SIZE
	.align		4
.L_80:
        /*01a4*/ 	.byte	0x04, 0x11
        /*01a6*/ 	.short	(.L_82 - .L_81)
	.align		4
.L_81:
        /*01a8*/ 	.word	index@(_ZN7cutlass13device_kernelIN5flash11enable_sm90INS1_16FlashAttnFwdSm90INS1_25CollectiveMainloopFwdSm90ILi2EN4cute5tupleIJNS5_1CILi1EEES8_S8_EEENS6_IJNS7_ILi128EEENS7_ILi96EEENS7_ILi64EEEEEELi256ENS_10bfloat16_tEfNS_4arch4Sm90ELb0ELb0ELb0ELb0ELb0ELb0ELb0ELb1ELb0ELb1ELb1ELb0EEENS1_21CollectiveEpilogueFwdINS6_IJSA_NS7_ILi256EEESB_EEES9_SE_SG_Li256ELb0ELb1ELb1ELb0EEENS1_19SingleTileSchedulerILb0ELb1ELb1ELi128EEEEEEEEEvNT_6ParamsE)
        /*01ac*/ 	.word	0x00000000


	//----- nvinfo : EIATTR_MIN_STACK_SIZE
	.align		4
.L_82:
        /*01b0*/ 	.byte	0x04, 0x12
        /*01b2*/ 	.short	(.L_84 - .L_83)
	.align		4
.L_83:
        /*01b4*/ 	.word	index@(_ZN7cutlass13device_kernelIN5flash11enable_sm90INS1_16FlashAttnFwdSm90INS1_25CollectiveMainloopFwdSm90ILi2EN4cute5tupleIJNS5_1CILi1EEES8_S8_EEENS6_IJNS7_ILi128EEENS7_ILi96EEENS7_ILi64EEEEEELi256ENS_10bfloat16_tEfNS_4arch4Sm90ELb0ELb0ELb0ELb0ELb0ELb0ELb0ELb1ELb0ELb1ELb1ELb0EEENS1_21CollectiveEpilogueFwdINS6_IJSA_NS7_ILi256EEESB_EEES9_SE_SG_Li256ELb0ELb1ELb1ELb0EEENS1_19SingleTileSchedulerILb0ELb1ELb1ELi128EEEEEEEEEvNT_6ParamsE)
        /*01b8*/ 	.word	0x00000000


	//----- nvinfo : EIATTR_MIN_STACK_SIZE
	.align		4
.L_84:
        /*01bc*/ 	.byte	0x04, 0x12
        /*01be*/ 	.short	(.L_86 - .L_85)
	.align		4
.L_85:
        /*01c0*/ 	.word	index@(_ZN7cutlass13device_kernelIN5flash11enable_sm90INS1_16FlashAttnFwdSm90INS1_25CollectiveMainloopFwdSm90ILi2EN4cute5tupleIJNS5_1CILi1EEES8_S8_EEENS6_IJNS7_ILi128EEENS7_ILi96EEENS7_ILi64EEEEEELi256ENS_10bfloat16_tEfNS_4arch4Sm90ELb0ELb0ELb0ELb0ELb0ELb0ELb1ELb1ELb0ELb1ELb1ELb0EEENS1_21CollectiveEpilogueFwdINS6_IJSA_NS7_ILi256EEESB_EEES9_SE_SG_Li256ELb0ELb1ELb1ELb0EEENS1_19SingleTileSchedulerILb0ELb1ELb1ELi128EEEEEEEEEvNT_6ParamsE)
        /*01c4*/ 	.word	0x00000000


	//----- nvinfo : EIATTR_MIN_STACK_SIZE
	.align		4
.L_86:
        /*01c8*/ 	.byte	0x04, 0x12
        /*01ca*/ 	.short	(.L_88 - .L_87)
	.align		4
.L_87:
        /*01cc*/ 	.word	index@(_ZN7cutlass13device_kernelIN5flash11enable_sm90INS1_16FlashAttnFwdSm90INS1_25CollectiveMainloopFwdSm90ILi2EN4cute5tupleIJNS5_1CILi1EEES8_S8_EEENS6_IJNS7_ILi128EEENS7_ILi96EEENS7_ILi64EEEEEELi256ENS_10bfloat16_tEfNS_4arch4Sm90ELb0ELb0ELb0ELb1ELb0ELb0ELb0ELb1ELb0ELb1ELb1ELb0EEENS1_21CollectiveEpilogueFwdINS6_IJSA_NS7_ILi256EEESB_EEES9_SE_SG_Li256ELb1ELb1ELb1ELb0EEENS1_36VarlenDynamicPersistentTileSchedulerILi128ELi96ELi256ELi128ELb1ELb1ELb1ELb0ELb1ELb1EEEEEEEEEvNT_6ParamsE)
        /*01d0*/ 	.word	0x00000000


	//----- nvinfo : EIATTR_MIN_STACK_SIZE
	.align		4
.L_88:
        /*01d4*/ 	.byte	0x04, 0x12
        /*01d6*/ 	.short	(.L_90 - .L_89)
	.align		4
.L_89:
        /*01d8*/ 	.word	index@(_ZN7cutlass13device_kernelIN5flash11enable_sm90INS1_16FlashAttnFwdSm90INS1_25CollectiveMainloopFwdSm90ILi2EN4cute5tupleIJNS5_1CILi1EEES8_S8_EEENS6_IJNS7_ILi128EEENS7_ILi96EEENS7_ILi64EEEEEELi256ENS_10bfloat16_tEfNS_4arch4Sm90ELb0ELb0ELb0ELb1ELb0ELb1ELb0ELb1ELb0ELb1ELb1ELb0EEENS1_21CollectiveEpilogueFwdINS6_IJSA_NS7_ILi256EEESB_EEES9_SE_SG_Li256ELb1ELb1ELb1ELb0EEENS1_36VarlenDynamicPersistentTileSchedulerILi128ELi96ELi256ELi128ELb1ELb1ELb1ELb0ELb1ELb1EEEEEEEEEvNT_6ParamsE)
        /*01dc*/ 	.word	0x00000000


	//----- nvinfo : EIATTR_MIN_STACK_SIZE
	.align		4
.L_90:
        /*01e0*/ 	.byte	0x04, 0x12
        /*01e2*/ 	.short	(.L_92 - .L_91)
	.align		4
.L_91:
        /*01e4*/ 	.word	index@(_ZN7cutlass13device_kernelIN5flash11enable_sm90INS1_16FlashAttnFwdSm90INS1_25CollectiveMainloopFwdSm90ILi2EN4cute5tupleIJNS5_1CILi1EEES8_S8_EEENS6_IJNS7_ILi128EEENS7_ILi96EEENS7_ILi64EEEEEELi256ENS_10bfloat16_tEfNS_4arch4Sm90ELb0ELb0ELb0ELb1ELb0ELb0ELb1ELb1ELb0ELb1ELb1ELb0EEENS1_21CollectiveEpilogueFwdINS6_IJSA_NS7_ILi256EEESB_EEES9_SE_SG_Li256ELb1ELb1ELb1ELb0EEENS1_36VarlenDynamicPersistentTileSchedulerILi128ELi96ELi256ELi128ELb1ELb1ELb1ELb0ELb1ELb1EEEEEEEEEvNT_6ParamsE)
        /*01e8*/ 	.word	0x00000000


	//----- nvinfo : EIATTR_MIN_STACK_SIZE
	.align		4
.L_92:
        /*01ec*/ 	.byte	0x04, 0x12
        /*01ee*/ 	.short	(.L_94 - .L_93)
	.align		4
.L_93:
        /*01f0*/ 	.word	index@(_ZN7cutlass13device_kernelIN5flash11enable_sm90INS1_16FlashAttnFwdSm90INS1_25CollectiveMainloopFwdSm90ILi2EN4cute5tupleIJNS5_1CILi1EEES8_S8_EEENS6_IJNS7_ILi128EEENS7_ILi96EEENS7_ILi64EEEEEELi256ENS_10bfloat16_tEfNS_4arch4Sm90ELb0ELb0ELb0ELb1ELb0ELb1ELb1ELb1ELb0ELb1ELb1ELb0EEENS1_21CollectiveEpilogueFwdINS6_IJSA_NS7_ILi256EEESB_EEES9_SE_SG_Li256ELb1ELb1ELb1ELb0EEENS1_36VarlenDynamicPersistentTileSchedulerILi128ELi96ELi256ELi128ELb1ELb1ELb1ELb0ELb1ELb1EEEEEEEEEvNT_6ParamsE)
        /*01f4*/ 	.word	0x00000000


	//----- nvinfo : EIATTR_MIN_STACK_SIZE
	.align		4
.L_94:
        /*01f8*/ 	.byte	0x04, 0x12
        /*01fa*/ 	.short	(.L_96 - .L_95)
	.align		4
.L_95:
        /*01fc*/ 	.word	index@(_ZN7cutlass13device_kernelIN5flash11enable_sm90INS1_16FlashAttnFwdSm90INS1_25CollectiveMainloopFwdSm90ILi2EN4cute5tupleIJNS5_1CILi1EEES8_S8_EEENS6_IJNS7_ILi128EEENS7_ILi96EEENS7_ILi64EEEEEELi256ENS_10bfloat16_tEfNS_4arch4Sm90ELb0ELb1ELb0ELb0ELb0ELb0ELb0ELb1ELb0ELb1ELb1ELb0EEENS1_21CollectiveEpilogueFwdINS6_IJSA_NS7_ILi256EEESB_EEES9_SE_SG_Li256ELb0ELb1ELb1ELb0EEENS1_19SingleTileSchedulerILb0ELb1ELb1ELi128EEEEEEEEEvNT_6ParamsE)
        /*0200*/ 	.word	0x00000000


	//----- nvinfo : EIATTR_MIN_STACK_SIZE
	.align		4
.L_96:
        /*0204*/ 	.byte	0x04, 0x12
        /*0206*/ 	.short	(.L_98 - .L_97)
	.align		4
.L_97:
        /*0208*/ 	.word	index@(_ZN7cutlass13device_kernelIN5flash11enable_sm90INS1_16FlashAttnFwdSm90INS1_25CollectiveMainloopFwdSm90ILi2EN4cute5tupleIJNS5_1CILi1EEES8_S8_EEENS6_IJNS7_ILi128EEENS7_ILi96EEENS7_ILi64EEEEEELi256ENS_10bfloat16_tEfNS_4arch4Sm90ELb0ELb1ELb0ELb0ELb0ELb0ELb1ELb1ELb0ELb1ELb1ELb0EEENS1_21CollectiveEpilogueFwdINS6_IJSA_NS7_ILi256EEESB_EEES9_SE_SG_Li256ELb0ELb1ELb1ELb0EEENS1_19SingleTileSchedulerILb0ELb1ELb1ELi128EEEEEEEEEvNT_6ParamsE)
        /*020c*/ 	.word	0x00000000


	//----- nvinfo : EIATTR_MIN_STACK_SIZE
	.align		4
.L_98:
        /*0210*/ 	.byte	0x04, 0x12
        /*0212*/ 	.short	(.L_100 - .L_99)
	.align		4
.L_99:
        /*0214*/ 	.word	index@(_ZN7cutlass13device_kernelIN5flash11enable_sm90INS1_16FlashAttnFwdSm90INS1_25CollectiveMainloopFwdSm90ILi2EN4cute5tupleIJNS5_1CILi1EEES8_S8_EEENS6_IJNS7_ILi128EEENS7_ILi96EEENS7_ILi64EEEEEELi256ENS_10bfloat16_tEfNS_4arch4Sm90ELb0ELb1ELb0ELb1ELb0ELb0ELb0ELb1ELb0ELb1ELb1ELb0EEENS1_21CollectiveEpilogueFwdINS6_IJSA_NS7_ILi256EEESB_EEES9_SE_SG_Li256ELb1ELb1ELb1ELb0EEENS1_36VarlenDynamicPersistentTileSchedulerILi128ELi96ELi256ELi128ELb1ELb1ELb1ELb1ELb0ELb1EEEEEEEEEvNT_6ParamsE)
        /*0218*/ 	.word	0x00000000


	//----- nvinfo : EIATTR_MIN_STACK_SIZE
	.align		4
.L_100:
        /*021c*/ 	.byte	0x04, 0x12
        /*021e*/ 	.short	(.L_102 - .L_101)
	.align		4
.L_101:
        /*0220*/ 	.word	index@(_ZN7cutlass13device_kernelIN5flash11enable_sm90INS1_16FlashAttnFwdSm90INS1_25CollectiveMainloopFwdSm90ILi2EN4cute5tupleIJNS5_1CILi1EEES8_S8_EEENS6_IJNS7_ILi128EEENS7_ILi96EEENS7_ILi64EEEEEELi256ENS_10bfloat16_tEfNS_4arch4Sm90ELb0ELb1ELb0ELb1ELb0ELb1ELb0ELb1ELb0ELb1ELb1ELb0EEENS1_21CollectiveEpilogueFwdINS6_IJSA_NS7_ILi256EEESB_EEES9_SE_SG_Li256ELb1ELb1ELb1ELb0EEENS1_36VarlenDynamicPersistentTileSchedulerILi128ELi96ELi256ELi128ELb1ELb1ELb1ELb1ELb0ELb1EEEEEEEEEvNT_6ParamsE)
        /*0224*/ 	.word	0x00000000


	//----- nvinfo : EIATTR_MIN_STACK_SIZE
	.align		4
.L_102:
        /*0228*/ 	.byte	0x04, 0x12
        /*022a*/ 	.short	(.L_104 - .L_103)
	.align		4
.L_103:
        /*022c*/ 	.word	index@(_ZN7cutlass13device_kernelIN5flash11enable_sm90INS1_16FlashAttnFwdSm90INS1_25CollectiveMainloopFwdSm90ILi2EN4cute5tupleIJNS5_1CILi1EEES8_S8_EEENS6_IJNS7_ILi128EEENS7_ILi96EEENS7_ILi64EEEEEELi256ENS_10bfloat16_tEfNS_4arch4Sm90ELb0ELb1ELb0ELb1ELb0ELb0ELb1ELb1ELb0ELb1ELb1ELb0EEENS1_21CollectiveEpilogueFwdINS6_IJSA_NS7_ILi256EEESB_EEES9_SE_SG_Li256ELb1ELb1ELb1ELb0EEENS1_36VarlenDynamicPersistentTileSchedulerILi128ELi96ELi256ELi128ELb1ELb1ELb1ELb1ELb0ELb1EEEEEEEEEvNT_6ParamsE)
        /*0230*/ 	.word	0x00000000


	//----- nvinfo : EIATTR_MIN_STACK_SIZE
	.align		4
.L_104:
        /*0234*/ 	.byte	0x04, 0x12
        /*0236*/ 	.short	(.L_106 - .L_105)
	.align		4
.L_105:
        /*0238*/ 	.word	index@(_ZN7cutlass13device_kernelIN5flash11enable_sm90INS1_16FlashAttnFwdSm90INS1_25CollectiveMainloopFwdSm90ILi2EN4cute5tupleIJNS5_1CILi1EEES8_S8_EEENS6_IJNS7_ILi128EEENS7_ILi96EEENS7_ILi64EEEEEELi256ENS_10bfloat16_tEfNS_4arch4Sm90ELb0ELb1ELb0ELb1ELb0ELb1ELb1ELb1ELb0ELb1ELb1ELb0EEENS1_21CollectiveEpilogueFwdINS6_IJSA_NS7_ILi256EEESB_EEES9_SE_SG_Li256ELb1ELb1ELb1ELb0EEENS1_36VarlenDynamicPersistentTileSchedulerILi128ELi96ELi256ELi128ELb1ELb1ELb1ELb1ELb0ELb1EEEEEEEEEvNT_6ParamsE)
        /*023c*/ 	.word	0x00000000


	//----- nvinfo : EIATTR_MIN_STACK_SIZE
	.align		4
.L_106:
        /*0240*/ 	.byte	0x04, 0x12
        /*0242*/ 	.short	(.L_108 - .L_107)
	.align		4
.L_107:
        /*0244*/ 	.word	index@(_ZN7cutlass13device_kernelIN5flash11enable_sm90INS1_16FlashAttnFwdSm90INS1_25CollectiveMainloopFwdSm90ILi2EN4cute5tupleIJNS5_1CILi1EEES8_S8_EEENS6_IJNS7_ILi128EEENS7_ILi96EEENS7_ILi64EEEEEELi256ENS_10bfloat16_tEfNS_4arch4Sm90ELb1ELb0ELb0ELb0ELb0ELb0ELb0ELb1ELb0ELb1ELb1ELb0EEENS1_21CollectiveEpilogueFwdINS6_IJSA_NS7_ILi256EEESB_EEES9_SE_SG_Li256ELb0ELb1ELb1ELb0EEENS1_19SingleTileSchedulerILb0ELb1ELb1ELi128EEEEEEEEEvNT_6ParamsE)
        /*0248*/ 	.word	0x00000000


	//----- nvinfo : EIATTR_MIN_STACK_SIZE
	.align		4
.L_108:
        /*024c*/ 	.byte	0x04, 0x12
        /*024e*/ 	.short	(.L_110 - .L_109)
	.align		4
.L_109:
        /*0250*/ 	.word	index@(_ZN7cutlass13device_kernelIN5flash11enable_sm90INS1_16FlashAttnFwdSm90INS1_25CollectiveMainloopFwdSm90ILi2EN4cute5tupleIJNS5_1CILi1EEES8_S8_EEENS6_IJNS7_ILi128EEENS7_ILi96EEENS7_ILi64EEEEEELi256ENS_10bfloat16_tEfNS_4arch4Sm90ELb1ELb0ELb0ELb0ELb0ELb0ELb1ELb1ELb0ELb1ELb1ELb0EEENS1_21CollectiveEpilogueFwdINS6_IJSA_NS7_ILi256EEESB_EEES9_SE_SG_Li256ELb0ELb1ELb1ELb0EEENS1_19SingleTileSchedulerILb0ELb1ELb1ELi128EEEEEEEEEvNT_6ParamsE)
        /*0254*/ 	.word	0x00000000


	//----- nvinfo : EIATTR_MIN_STACK_SIZE
	.align		4
.L_110:
        /*0258*/ 	.byte	0x04, 0x12
        /*025a*/ 	.short	(.L_112 - .L_111)
	.align		4
.L_111:
        /*025c*/ 	.word	index@(_ZN7cutlass13device_kernelIN5flash11enable_sm90INS1_16FlashAttnFwdSm90INS1_25CollectiveMainloopFwdSm90ILi2EN4cute5tupleIJNS5_1CILi1EEES8_S8_EEENS6_IJNS7_ILi128EEENS7_ILi96EEENS7_ILi64EEEEEELi256ENS_10bfloat16_tEfNS_4arch4Sm90ELb1ELb0ELb0ELb1ELb0ELb0ELb0ELb1ELb0ELb1ELb1ELb0EEENS1_21CollectiveEpilogueFwdINS6_IJSA_NS7_ILi256EEESB_EEES9_SE_SG_Li256ELb1ELb1ELb1ELb0EEENS1_36VarlenDynamicPersistentTileSchedulerILi128ELi96ELi256ELi128ELb1ELb1ELb1ELb1ELb1ELb1EEEEEEEEEvNT_6ParamsE)
        /*0260*/ 	.word	0x00000000


	//----- nvinfo : EIATTR_MIN_STACK_SIZE
	.align		4
.L_112:
        /*0264*/ 	.byte	0x04, 0x12
        /*0266*/ 	.short	(.L_114 - .L_113)
	.align		4
.L_113:
        /*0268*/ 	.word	index@(_ZN7cutlass13device_kernelIN5flash11enable_sm90INS1_16FlashAttnFwdSm90INS1_25CollectiveMainloopFwdSm90ILi2EN4cute5tupleIJNS5_1CILi1EEES8_S8_EEENS6_IJNS7_ILi128EEENS7_ILi96EEENS7_ILi64EEEEEELi256ENS_10bfloat16_tEfNS_4arch4Sm90ELb1ELb0ELb0ELb1ELb0ELb1ELb0ELb1ELb0ELb1ELb1ELb0EEENS1_21CollectiveEpilogueFwdINS6_IJSA_NS7_ILi256EEESB_EEES9_SE_SG_Li256ELb1ELb1ELb1ELb0EEENS1_36VarlenDynamicPersistentTileSchedulerILi128ELi96ELi256ELi128ELb1ELb1ELb1ELb1ELb1ELb1EEEEEEEEEvNT_6ParamsE)
        /*026c*/ 	.word	0x00000000


	//----- nvinfo : EIATTR_MIN_STACK_SIZE
	.align		4
.L_114:
        /*0270*/ 	.byte	0x04, 0x12
        /*0272*/ 	.short	(.L_116 - .L_115)
	.align		4
.L_115:
        /*0274*/ 	.word	index@(_ZN7cutlass13device_kernelIN5flash11enable_sm90INS1_16FlashAttnFwdSm90INS1_25CollectiveMainloopFwdSm90ILi2EN4cute5tupleIJNS5_1CILi1EEES8_S8_EEENS6_IJNS7_ILi128EEENS7_ILi96EEENS7_ILi64EEEEEELi256ENS_10bfloat16_tEfNS_4arch4Sm90ELb1ELb0ELb0ELb1ELb0ELb0ELb1ELb1ELb0ELb1ELb1ELb0EEENS1_21CollectiveEpilogueFwdINS6_IJSA_NS7_ILi256EEESB_EEES9_SE_SG_Li256ELb1ELb1ELb1ELb0EEENS1_36VarlenDynamicPersistentTileSchedulerILi128ELi96ELi256ELi128ELb1ELb1ELb1ELb1ELb1ELb1EEEEEEEEEvNT_6ParamsE)
        /*0278*/ 	.word	0x00000000


	//----- nvinfo : EIATTR_MIN_STACK_SIZE
	.align		4
.L_116:
        /*027c*/ 	.byte	0x04, 0x12
        /*027e*/ 	.short	(.L_118 - .L_117)
	.align		4
.L_117:
        /*0280*/ 	.word	index@(_ZN7cutlass13device_kernelIN5flash11enable_sm90INS1_16FlashAttnFwdSm90INS1_25CollectiveMainloopFwdSm90ILi2EN4cute5tupleIJNS5_1CILi1EEES8_S8_EEENS6_IJNS7_ILi128EEENS7_ILi96EEENS7_ILi64EEEEEELi256ENS_10bfloat16_tEfNS_4arch4Sm90ELb1ELb0ELb0ELb1ELb0ELb1ELb1ELb1ELb0ELb1ELb1ELb0EEENS1_21CollectiveEpilogueFwdINS6_IJSA_NS7_ILi256EEESB_EEES9_SE_SG_Li256ELb1ELb1ELb1ELb0EEENS1_36VarlenDynamicPersistentTileSchedulerILi128ELi96ELi256ELi128ELb1ELb1ELb1ELb1ELb1ELb1EEEEEEEEEvNT_6ParamsE)
        /*0284*/ 	.word	0x00000000
.L_118:


//--------------------- .nv.compat                --------------------------
	.section	.nv.compat,"",@"SHT_CUDA_COMPAT_INFO"
	.align	4
        /*0000*/ 	.byte	0x02, 0x09, 0x01, 0x00, 0x02, 0x02, 0x01, 0x00, 0x02, 0x05, 0x05, 0x00, 0x03, 0x07, 0x01, 0x01
        /*0010*/ 	.byte	0x02, 0x03, 0x00, 0x00, 0x02, 0x06, 0x01, 0x00, 0x04, 0x0b, 0x08, 0x00, 0x09, 0x00, 0x00, 0x00
        /*0020*/ 	.byte	0x00, 0x00, 0x00, 0x00


//--------------------- .nv.info._ZN7cutlass13device_kernelIN5flash11enable_sm90INS1_16FlashAttnFwdSm90INS1_25CollectiveMainloopFwdSm90ILi2EN4cute5tupleIJNS5_1CILi1EEES8_S8_EEENS6_IJNS7_ILi128EEENS7_ILi96EEENS7_ILi64EEEEEELi256ENS_10bfloat16_tEfNS_4arch4Sm90ELb0ELb0ELb0ELb0ELb0ELb0ELb0ELb1ELb0ELb1ELb1ELb0EEENS1_21CollectiveEpilogueFwdINS6_IJSA_NS7_ILi256EEESB_EEES9_SE_SG_Li256ELb0ELb1ELb1ELb0EEENS1_19SingleTileSchedulerILb0ELb1ELb1ELi128EEEEEEEEEvNT_6ParamsE --------------------------
	.section	.nv.info._ZN7cutlass13device_kernelIN5flash11enable_sm90INS1_16FlashAttnFwdSm90INS1_25CollectiveMainloopFwdSm90ILi2EN4cute5tupleIJNS5_1CILi1EEES8_S8_EEENS6_IJNS7_ILi128EEENS7_ILi96EEENS7_ILi64EEEEEELi256ENS_10bfloat16_tEfNS_4arch4Sm90ELb0ELb0ELb0ELb0ELb0ELb0ELb0ELb1ELb0ELb1ELb1ELb0EEENS1_21CollectiveEpilogueFwdINS6_IJSA_NS7_ILi256EEESB_EEES9_SE_SG_Li256ELb0ELb1ELb1ELb0EEENS1_19SingleTileSchedulerILb0ELb1ELb1ELi128EEEEEEEEEvNT_6ParamsE,"",@"SHT_CUDA_INFO"
	.sectionflags	@""
	.align	4


	//----- nvinfo : EIATTR_CUDA_API_VERSION
	.align		4
        /*0000*/ 	.byte	0x04, 0x37
        /*0002*/ 	.short	(.L_120 - .L_119)
.L_119:
        /*0004*/ 	.word	0x00000082


	//----- nvinfo : EIATTR_KPARAM_INFO
	.align		4
.L_120:
        /*0008*/ 	.byte	0x04, 0x17
        /*000a*/ 	.short	(.L_122 - .L_121)
.L_121:
        /*000c*/ 	.word	0x00000000
        /*0010*/ 	.short	0x0000
        /*0012*/ 	.short	0x0000
        /*0014*/ 	.byte	0x00, 0xf0, 0x01, 0x28


	//----- nvinfo : EIATTR_SPARSE_MMA_MASK
	.align		4
.L_122:
        /*0018*/ 	.byte	0x03, 0x50
        /*001a*/ 	.short	0x0000


	//----- nvinfo : EIATTR_MAXREG_COUNT
	.align		4
        /*001c*/ 	.byte	0x03, 0x1b
        /*001e*/ 	.short	0x00a8


	//----- nvinfo : EIATTR_MERCURY_ISA_VERSION
	.align		4
        /*0020*/ 	.byte	0x03, 0x5f
        /*0022*/ 	.short	0x0101


	//----- nvinfo : EIATTR_VRC_CTA_INIT_COUNT
	.align		4
        /*0024*/ 	.byte	0x02, 0x4a
	.zero		1
	.zero		1


	//----- nvinfo : EIATTR_EXIT_INSTR_OFFSETS
	.align		4
        /*0028*/ 	.byte	0x04, 0x1c
        /*002a*/ 	.short	(.L_124 - .L_123)


	//   ....[0]....
.L_123:
        /*002c*/ 	.word	0x00000010


	//----- nvinfo : EIATTR_MAX_THREADS
	.align		4
.L_124:
        /*0030*/ 	.byte	0x04, 0x05
        /*0032*/ 	.short	(.L_126 - .L_125)
.L_125:
        /*0034*/ 	.word	0x00000180
        /*0038*/ 	.word	0x00000001
        /*003c*/ 	.word	0x00000001


	//----- nvinfo : EIATTR_CBANK_PARAM_SIZE
	.align		4
.L_126:
        /*0040*/ 	.byte	0x03, 0x19
        /*0042*/ 	.short	0x0a00


	//----- nvinfo : EIATTR_PARAM_CBANK
	.align		4
        /*0044*/ 	.byte	0x04, 0x0a
        /*0046*/ 	.short	(.L_128 - .L_127)
	.align		4
.L_127:
        /*0048*/ 	.word	index@(.nv.constant0._ZN7cutlass13device_kernelIN5flash11enable_sm90INS1_16FlashAttnFwdSm90INS1_25CollectiveMainloopFwdSm90ILi2EN4cute5tupleIJNS5_1CILi1EEES8_S8_EEENS6_IJNS7_ILi128EEENS7_ILi96EEENS7_ILi64EEEEEELi256ENS_10bfloat16_tEfNS_4arch4Sm90ELb0ELb0ELb0ELb0ELb0ELb0ELb0ELb1ELb0ELb1ELb1ELb0EEENS1_21CollectiveEpilogueFwdINS6_IJSA_NS7_ILi256EEESB_EEES9_SE_SG_Li256ELb0ELb1ELb1ELb0EEENS1_19SingleTileSchedulerILb0ELb1ELb1ELi128EEEEEEEEEvNT_6ParamsE)
        /*004c*/ 	.short	0x0380
        /*004e*/ 	.short	0x0a00


	//----- nvinfo : EIATTR_SW_WAR
	.align		4
.L_128:
        /*0050*/ 	.byte	0x04, 0x36
        /*0052*/ 	.short	(.L_130 - .L_129)
.L_129:
        /*0054*/ 	.word	0x00000008
.L_130:


//--------------------- .nv.info._ZN7cutlass13device_kernelIN5flash11enable_sm90INS1_16FlashAttnFwdSm90INS1_25CollectiveMainloopFwdSm90ILi2EN4cute5tupleIJNS5_1CILi1EEES8_S8_EEENS6_IJNS7_ILi128EEENS7_ILi96EEENS7_ILi64EEEEEELi256ENS_10bfloat16_tEfNS_4arch4Sm90ELb0ELb0ELb0ELb0ELb0ELb0ELb1ELb1ELb0ELb1ELb1ELb0EEENS1_21CollectiveEpilogueFwdINS6_IJSA_NS7_ILi256EEESB_EEES9_SE_SG_Li256ELb0ELb1ELb1ELb0EEENS1_19SingleTileSchedulerILb0ELb1ELb1ELi128EEEEEEEEEvNT_6ParamsE --------------------------
	.section	.nv.info._ZN7cutlass13device_kernelIN5flash11enable_sm90INS1_16FlashAttnFwdSm90INS1_25CollectiveMainloopFwdSm90ILi2EN4cute5tupleIJNS5_1CILi1EEES8_S8_EEENS6_IJNS7_ILi128EEENS7_ILi96EEENS7_ILi64EEEEEELi256ENS_10bfloat16_tEfNS_4arch4Sm90ELb0ELb0ELb0ELb0ELb0ELb0ELb1ELb1ELb0ELb1ELb1ELb0EEENS1_21CollectiveEpilogueFwdINS6_IJSA_NS7_ILi256EEESB_EEES9_SE_SG_Li256ELb0ELb1ELb1ELb0EEENS1_19SingleTileSchedulerILb0ELb1ELb1ELi128EEEEEEEEEvNT_6ParamsE,"",@"SHT_CUDA_INFO"
	.sectionflags	@""
	.align	4


	//----- nvinfo : EIATTR_CUDA_API_VERSION
	.align		4
        /*0000*/ 	.byte	0x04, 0x37
        /*0002*/ 	.short	(.L_132 - .L_131)
.L_131:
        /*0004*/ 	.word	0x00000082


	//----- nvinfo : EIATTR_KPARAM_INFO
	.align		4
.L_132:
        /*0008*/ 	.byte	0x04, 0x17
        /*000a*/ 	.short	(.L_134 - .L_133)
.L_133:
        /*000c*/ 	.word	0x00000000
        /*0010*/ 	.short	0x0000
        /*0012*/ 	.short	0x0000
        /*0014*/ 	.byte	0x00, 0xf0, 0x01, 0x2c


	//----- nvinfo : EIATTR_SPARSE_MMA_MASK
	.align		4
.L_134:
        /*0018*/ 	.byte	0x03, 0x50
        /*001a*/ 	.short	0x0000


	//----- nvinfo : EIATTR_MAXREG_COUNT
	.align		4
        /*001c*/ 	.byte	0x03, 0x1b
        /*001e*/ 	.short	0x00a8


	//----- nvinfo : EIATTR_MERCURY_ISA_VERSION
	.align		4
        /*0020*/ 	.byte	0x03, 0x5f
        /*0022*/ 	.short	0x0101


	//----- nvinfo : EIATTR_VRC_CTA_INIT_COUNT
	.align		4
        /*0024*/ 	.byte	0x02, 0x4a
	.zero		1
	.zero		1


	//----- nvinfo : EIATTR_EXIT_INSTR_OFFSETS
	.align		4
        /*0028*/ 	.byte	0x04, 0x1c
        /*002a*/ 	.short	(.L_136 - .L_135)


	//   ....[0]....
.L_135:
        /*002c*/ 	.word	0x00000010


	//----- nvinfo : EIATTR_MAX_THREADS
	.align		4
.L_136:
        /*0030*/ 	.byte	0x04, 0x05
        /*0032*/ 	.short	(.L_138 - .L_137)
.L_137:
        /*0034*/ 	.word	0x00000180
        /*0038*/ 	.word	0x00000001
        /*003c*/ 	.word	0x00000001


	//----- nvinfo : EIATTR_CBANK_PARAM_SIZE
	.align		4
.L_138:
        /*0040*/ 	.byte	0x03, 0x19
        /*0042*/ 	.short	0x0b00


	//----- nvinfo : EIATTR_PARAM_CBANK
	.align		4
        /*0044*/ 	.byte	0x04, 0x0a
        /*0046*/ 	.short	(.L_140 - .L_139)
	.align		4
.L_139:
        /*0048*/ 	.word	index@(.nv.constant0._ZN7cutlass13device_kernelIN5flash11enable_sm90INS1_16FlashAttnFwdSm90INS1_25CollectiveMainloopFwdSm90ILi2EN4cute5tupleIJNS5_1CILi1EEES8_S8_EEENS6_IJNS7_ILi128EEENS7_ILi96EEENS7_ILi64EEEEEELi256ENS_10bfloat16_tEfNS_4arch4Sm90ELb0ELb0ELb0ELb0ELb0ELb0ELb1ELb1ELb0ELb1ELb1ELb0EEENS1_21CollectiveEpilogueFwdINS6_IJSA_NS7_ILi256EEESB_EEES9_SE_SG_Li256ELb0ELb1ELb1ELb0EEENS1_19SingleTileSchedulerILb0ELb1ELb1ELi128EEEEEEEEEvNT_6ParamsE)
        /*004c*/ 	.short	0x0380
        /*004e*/ 	.short	0x0b00


	//----- nvinfo : EIATTR_SW_WAR
	.align		4
.L_140:
        /*0050*/ 	.byte	0x04, 0x36
        /*0052*/ 	.short	(.L_142 - .L_141)
.L_141:
        /*0054*/ 	.word	0x00000008
.L_142:


//--------------------- .nv.info._ZN7cutlass13device_kernelIN5flash11enable_sm90INS1_16FlashAttnFwdSm90INS1_25CollectiveMainloopFwdSm90ILi2EN4cute5tupleIJNS5_1CILi1EEES8_S8_EEENS6_IJNS7_ILi128EEENS7_ILi96EEENS7_ILi64EEEEEELi256ENS_10bfloat16_tEfNS_4arch4Sm90ELb0ELb0ELb0ELb1ELb0ELb0ELb0ELb1ELb0ELb1ELb1ELb0EEENS1_21CollectiveEpilogueFwdINS6_IJSA_NS7_ILi256EEESB_EEES9_SE_SG_Li256ELb1ELb1ELb1ELb0EEENS1_36VarlenDynamicPersistentTileSchedulerILi128ELi96ELi256ELi128ELb1ELb1ELb1ELb0ELb1ELb1EEEEEEEEEvNT_6ParamsE --------------------------
	.section	.nv.info._ZN7cutlass13device_kernelIN5flash11enable_sm90INS1_16FlashAttnFwdSm90INS1_25CollectiveMainloopFwdSm90ILi2EN4cute5tupleIJNS5_1CILi1EEES8_S8_EEENS6_IJNS7_ILi128EEENS7_ILi96EEENS7_ILi64EEEEEELi256ENS_10bfloat16_tEfNS_4arch4Sm90ELb0ELb0ELb0ELb1ELb0ELb0ELb0ELb1ELb0ELb1ELb1ELb0EEENS1_21CollectiveEpilogueFwdINS6_IJSA_NS7_ILi256EEESB_EEES9_SE_SG_Li256ELb1ELb1ELb1ELb0EEENS1_36VarlenDynamicPersistentTileSchedulerILi128ELi96ELi256ELi128ELb1ELb1ELb1ELb0ELb1ELb1EEEEEEEEEvNT_6ParamsE,"",@"SHT_CUDA_INFO"
	.sectionflags	@""
	.align	4


	//----- nvinfo : EIATTR_CUDA_API_VERSION
	.align		4
        /*0000*/ 	.byte	0x04, 0x37
        /*0002*/ 	.short	(.L_144 - .L_143)
.L_143:
        /*0004*/ 	.word	0x00000082


	//----- nvinfo : EIATTR_KPARAM_INFO
	.align		4
.L_144:
        /*0008*/ 	.byte	0x04, 0x17
        /*000a*/ 	.short	(.L_146 - .L_145)
.L_145:
        /*000c*/ 	.word	0x00000000
        /*0010*/ 	.short	0x0000
        /*0012*/ 	.short	0x0000
        /*0014*/ 	.byte	0x00, 0xf0, 0x01, 0x2a


	//----- nvinfo : EIATTR_SPARSE_MMA_MASK
	.align		4
.L_146:
        /*0018*/ 	.byte	0x03, 0x50
        /*001a*/ 	.short	0x0000


	//----- nvinfo : EIATTR_MAXREG_COUNT
	.align		4
        /*001c*/ 	.byte	0x03, 0x1b
        /*001e*/ 	.short	0x00a8


	//----- nvinfo : EIATTR_MERCURY_ISA_VERSION
	.align		4
        /*0020*/ 	.byte	0x03, 0x5f
        /*0022*/ 	.short	0x0101


	//----- nvinfo : EIATTR_VRC_CTA_INIT_COUNT
	.align		4
        /*0024*/ 	.byte	0x02, 0x4a
	.zero		1
	.zero		1


	//----- nvinfo : EIATTR_EXIT_INSTR_OFFSETS
	.align		4
        /*0028*/ 	.byte	0x04, 0x1c
        /*002a*/ 	.short	(.L_148 - .L_147)


	//   ....[0]....
.L_147:
        /*002c*/ 	.word	0x00000010


	//----- nvinfo : EIATTR_MAX_THREADS
	.align		4
.L_148:
        /*0030*/ 	.byte	0x04, 0x05
        /*0032*/ 	.short	(.L_150 - .L_149)
.L_149:
        /*0034*/ 	.word	0x00000180
        /*0038*/ 	.word	0x00000001
        /*003c*/ 	.word	0x00000001


	//----- nvinfo : EIATTR_CBANK_PARAM_SIZE
	.align		4
.L_150:
        /*0040*/ 	.byte	0x03, 0x19
        /*0042*/ 	.short	0x0a80


	//----- nvinfo : EIATTR_PARAM_CBANK
	.align		4
        /*0044*/ 	.byte	0x04, 0x0a
        /*0046*/ 	.short	(.L_152 - .L_151)
	.align		4
.L_151:
        /*0048*/ 	.word	index@(.nv.constant0._ZN7cutlass13device_kernelIN5flash11enable_sm90INS1_16FlashAttnFwdSm90INS1_25CollectiveMainloopFwdSm90ILi2EN4cute5tupleIJNS5_1CILi1EEES8_S8_EEENS6_IJNS7_ILi128EEENS7_ILi96EEENS7_ILi64EEEEEELi256ENS_10bfloat16_tEfNS_4arch4Sm90ELb0ELb0ELb0ELb1ELb0ELb0ELb0ELb1ELb0ELb1ELb1ELb0EEENS1_21CollectiveEpilogueFwdINS6_IJSA_NS7_ILi256EEESB_EEES9_SE_SG_Li256ELb1ELb1ELb1ELb0EEENS1_36VarlenDynamicPersistentTileSchedulerILi128ELi96ELi256ELi128ELb1ELb1ELb1ELb0ELb1ELb1EEEEEEEEEvNT_6ParamsE)
        /*004c*/ 	.short	0x0380
        /*004e*/ 	.short	0x0a80


	//----- nvinfo : EIATTR_SW_WAR
	.align		4
.L_152:
        /*0050*/ 	.byte	0x04, 0x36
        /*0052*/ 	.short	(.L_154 - .L_153)
.L_153:
        /*0054*/ 	.word	0x00000008
.L_154:


//--------------------- .nv.info._ZN7cutlass13device_kernelIN5flash11enable_sm90INS1_16FlashAttnFwdSm90INS1_25CollectiveMainloopFwdSm90ILi2EN4cute5tupleIJNS5_1CILi1EEES8_S8_EEENS6_IJNS7_ILi128EEENS7_ILi96EEENS7_ILi64EEEEEELi256ENS_10bfloat16_tEfNS_4arch4Sm90ELb0ELb0ELb0ELb1ELb0ELb1ELb0ELb1ELb0ELb1ELb1ELb0EEENS1_21CollectiveEpilogueFwdINS6_IJSA_NS7_ILi256EEESB_EEES9_SE_SG_Li256ELb1ELb1ELb1ELb0EEENS1_36VarlenDynamicPersistentTileSchedulerILi128ELi96ELi256ELi128ELb1ELb1ELb1ELb0ELb1ELb1EEEEEEEEEvNT_6ParamsE --------------------------
	.section	.nv.info._ZN7cutlass13device_kernelIN5flash11enable_sm90INS1_16FlashAttnFwdSm90INS1_25CollectiveMainloopFwdSm90ILi2EN4cute5tupleIJNS5_1CILi1EEES8_S8_EEENS6_IJNS7_ILi128EEENS7_ILi96EEENS7_ILi64EEEEEELi256ENS_10bfloat16_tEfNS_4arch4Sm90ELb0ELb0ELb0ELb1ELb0ELb1ELb0ELb1ELb0ELb1ELb1ELb0EEENS1_21CollectiveEpilogueFwdINS6_IJSA_NS7_ILi256EEESB_EEES9_SE_SG_Li256ELb1ELb1ELb1ELb0EEENS1_36VarlenDynamicPersistentTileSchedulerILi128ELi96ELi256ELi128ELb1ELb1ELb1ELb0ELb1ELb1EEEEEEEEEvNT_6ParamsE,"",@"SHT_CUDA_INFO"
	.sectionflags	@""
	.align	4


	//----- nvinfo : EIATTR_CUDA_API_VERSION
	.align		4
        /*0000*/ 	.byte	0x04, 0x37
        /*0002*/ 	.short	(.L_156 - .L_155)
.L_155:
        /*0004*/ 	.word	0x00000082


	//----- nvinfo : EIATTR_KPARAM_INFO
	.align		4
.L_156:
        /*0008*/ 	.byte	0x04, 0x17
        /*000a*/ 	.short	(.L_158 - .L_157)
.L_157:
        /*000c*/ 	.word	0x00000000
        /*0010*/ 	.short	0x0000
        /*0012*/ 	.short	0x0000
        /*0014*/ 	.byte	0x00, 0xf0, 0x01, 0x2a


	//----- nvinfo : EIATTR_SPARSE_MMA_MASK
	.align		4
.L_158:
        /*0018*/ 	.byte	0x03, 0x50
        /*001a*/ 	.short	0x0000


	//----- nvinfo : EIATTR_MAXREG_COUNT
	.align		4
        /*001c*/ 	.byte	0x03, 0x1b
        /*001e*/ 	.short	0x00a8


	//----- nvinfo : EIATTR_MERCURY_ISA_VERSION
	.align		4
        /*0020*/ 	.byte	0x03, 0x5f
        /*0022*/ 	.short	0x0101


	//----- nvinfo : EIATTR_VRC_CTA_INIT_COUNT
	.align		4
        /*0024*/ 	.byte	0x02, 0x4a
	.zero		1
	.zero		1


	//----- nvinfo : EIATTR_EXIT_INSTR_OFFSETS
	.align		4
        /*0028*/ 	.byte	0x04, 0x1c
        /*002a*/ 	.short	(.L_160 - .L_159)


	//   ....[0]....
.L_159:
        /*002c*/ 	.word	0x00000010


	//----- nvinfo : EIATTR_MAX_THREADS
	.align		4
.L_160:
        /*0030*/ 	.byte	0x04, 0x05
        /*0032*/ 	.short	(.L_162 - .L_161)
.L_161:
        /*0034*/ 	.word	0x00000180
        /*0038*/ 	.word	0x00000001
        /*003c*/ 	.word	0x00000001


	//----- nvinfo : EIATTR_CBANK_PARAM_SIZE
	.align		4
.L_162:
        /*0040*/ 	.byte	0x03, 0x19
        /*0042*/ 	.short	0x0a80


	//----- nvinfo : EIATTR_PARAM_CBANK
	.align		4
        /*0044*/ 	.byte	0x04, 0x0a
        /*0046*/ 	.short	(.L_164 - .L_163)
	.align		4
.L_163:
        /*0048*/ 	.word	index@(.nv.constant0._ZN7cutlass13device_kernelIN5flash11enable_sm90INS1_16FlashAttnFwdSm90INS1_25CollectiveMainloopFwdSm90ILi2EN4cute5tupleIJNS5_1CILi1EEES8_S8_EEENS6_IJNS7_ILi128EEENS7_ILi96EEENS7_ILi64EEEEEELi256ENS_10bfloat16_tEfNS_4arch4Sm90ELb0ELb0ELb0ELb1ELb0ELb1ELb0ELb1ELb0ELb1ELb1ELb0EEENS1_21CollectiveEpilogueFwdINS6_IJSA_NS7_ILi256EEESB_EEES9_SE_SG_Li256ELb1ELb1ELb1ELb0EEENS1_36VarlenDynamicPersistentTileSchedulerILi128ELi96ELi256ELi128ELb1ELb1ELb1ELb0ELb1ELb1EEEEEEEEEvNT_6ParamsE)
        /*004c*/ 	.short	0x0380
        /*004e*/ 	.short	0x0a80


	//----- nvinfo : EIATTR_SW_WAR
	.align		4
.L_164:
        /*0050*/ 	.byte	0x04, 0x36
        /*0052*/ 	.short	(.L_166 - .L_165)
.L_165:
        /*0054*/ 	.word	0x00000008
.L_166:


//--------------------- .nv.info._ZN7cutlass13device_kernelIN5flash11enable_sm90INS1_16FlashAttnFwdSm90INS1_25CollectiveMainloopFwdSm90ILi2EN4cute5tupleIJNS5_1CILi1EEES8_S8_EEENS6_IJNS7_ILi128EEENS7_ILi96EEENS7_ILi64EEEEEELi256ENS_10bfloat16_tEfNS_4arch4Sm90ELb0ELb0ELb0ELb1ELb0ELb0ELb1ELb1ELb0ELb1ELb1ELb0EEENS1_21CollectiveEpilogueFwdINS6_IJSA_NS7_ILi256EEESB_EEES9_SE_SG_Li256ELb1ELb1ELb1ELb0EEENS1_36VarlenDynamicPersistentTileSchedulerILi128ELi96ELi256ELi128ELb1ELb1ELb1ELb0ELb1ELb1EEEEEEEEEvNT_6ParamsE --------------------------
	.section	.nv.info._ZN7cutlass13device_kernelIN5flash11enable_sm90INS1_16FlashAttnFwdSm90INS1_25CollectiveMainloopFwdSm90ILi2EN4cute5tupleIJNS5_1CILi1EEES8_S8_EEENS6_IJNS7_ILi128EEENS7_ILi96EEENS7_ILi64EEEEEELi256ENS_10bfloat16_tEfNS_4arch4Sm90ELb0ELb0ELb0ELb1ELb0ELb0ELb1ELb1ELb0ELb1ELb1ELb0EEENS1_21CollectiveEpilogueFwdINS6_IJSA_NS7_ILi256EEESB_EEES9_SE_SG_Li256ELb1ELb1ELb1ELb0EEENS1_36VarlenDynamicPersistentTileSchedulerILi128ELi96ELi256ELi128ELb1ELb1ELb1ELb0ELb1ELb1EEEEEEEEEvNT_6ParamsE,"",@"SHT_CUDA_INFO"
	.sectionflags	@""
	.align	4


	//----- nvinfo : EIATTR_CUDA_API_VERSION
	.align		4
        /*0000*/ 	.byte	0x04, 0x37
        /*0002*/ 	.short	(.L_168 - .L_167)
.L_167:
        /*0004*/ 	.word	0x00000082


	//----- nvinfo : EIATTR_KPARAM_INFO
	.align		4
.L_168:
        /*0008*/ 	.byte	0x04, 0x17
        /*000a*/ 	.short	(.L_170 - .L_169)
.L_169:
        /*000c*/ 	.word	0x00000000
        /*0010*/ 	.short	0x0000
        /*0012*/ 	.short	0x0000
        /*0014*/ 	.byte	0x00, 0xf0, 0x01, 0x2e


	//----- nvinfo : EIATTR_SPARSE_MMA_MASK
	.align		4
.L_170:
        /*0018*/ 	.byte	0x03, 0x50
        /*001a*/ 	.short	0x0000


	//----- nvinfo : EIATTR_MAXREG_COUNT
	.align		4
        /*001c*/ 	.byte	0x03, 0x1b
        /*001e*/ 	.short	0x00a8


	//----- nvinfo : EIATTR_MERCURY_ISA_VERSION
	.align		4
        /*0020*/ 	.byte	0x03, 0x5f
        /*0022*/ 	.short	0x0101


	//----- nvinfo : EIATTR_VRC_CTA_INIT_COUNT
	.align		4
        /*0024*/ 	.byte	0x02, 0x4a
	.zero		1
	.zero		1


	//----- nvinfo : EIATTR_EXIT_INSTR_OFFSETS
	.align		4
        /*0028*/ 	.byte	0x04, 0x1c
        /*002a*/ 	.short	(.L_172 - .L_171)


	//   ....[0]....
.L_171:
        /*002c*/ 	.word	0x00000010


	//----- nvinfo : EIATTR_MAX_THREADS
	.align		4
.L_172:
        /*0030*/ 	.byte	0x04, 0x05
        /*0032*/ 	.short	(.L_174 - .L_173)
.L_173:
        /*0034*/ 	.word	0x00000180
        /*0038*/ 	.word	0x00000001
        /*003c*/ 	.word	0x00000001


	//----- nvinfo : EIATTR_CBANK_PARAM_SIZE
	.align		4
.L_174:
        /*0040*/ 	.byte	0x03, 0x19
        /*0042*/ 	.short	0x0b80


	//----- nvinfo : EIATTR_PARAM_CBANK
	.align		4
        /*0044*/ 	.byte	0x04, 0x0a
        /*0046*/ 	.short	(.L_176 - .L_175)
	.align		4
.L_175:
        /*0048*/ 	.word	index@(.nv.constant0._ZN7cutlass13device_kernelIN5flash11enable_sm90INS1_16FlashAttnFwdSm90INS1_25CollectiveMainloopFwdSm90ILi2EN4cute5tupleIJNS5_1CILi1EEES8_S8_EEENS6_IJNS7_ILi128EEENS7_ILi96EEENS7_ILi64EEEEEELi256ENS_10bfloat16_tEfNS_4arch4Sm90ELb0ELb0ELb0ELb1ELb0ELb0ELb1ELb1ELb0ELb1ELb1ELb0EEENS1_21CollectiveEpilogueFwdINS6_IJSA_NS7_ILi256EEESB_EEES9_SE_SG_Li256ELb1ELb1ELb1ELb0EEENS1_36VarlenDynamicPersistentTileSchedulerILi128ELi96ELi256ELi128ELb1ELb1ELb1ELb0ELb1ELb1EEEEEEEEEvNT_6ParamsE)
        /*004c*/ 	.short	0x0380
        /*004e*/ 	.short	0x0b80


	//----- nvinfo : EIATTR_SW_WAR
	.align		4
.L_176:
        /*0050*/ 	.byte	0x04, 0x36
        /*0052*/ 	.short	(.L_178 - .L_177)
.L_177:
        /*0054*/ 	.word	0x00000008
.L_178:


//--------------------- .nv.info._ZN7cutlass13device_kernelIN5flash11enable_sm90INS1_16FlashAttnFwdSm90INS1_25CollectiveMainloopFwdSm90ILi2EN4cute5tupleIJNS5_1CILi1EEES8_S8_EEENS6_IJNS7_ILi128EEENS7_ILi96EEENS7_ILi64EEEEEELi256ENS_10bfloat16_tEfNS_4arch4Sm90ELb0ELb0ELb0ELb1ELb0ELb1ELb1ELb1ELb0ELb1ELb1ELb0EEENS1_21CollectiveEpilogueFwdINS6_IJSA_NS7_ILi256EEESB_EEES9_SE_SG_Li256ELb1ELb1ELb1ELb0EEENS1_36VarlenDynamicPersistentTileSchedulerILi128ELi96ELi256ELi128ELb1ELb1ELb1ELb0ELb1ELb1EEEEEEEEEvNT_6ParamsE --------------------------
	.section	.nv.info._ZN7cutlass13device_kernelIN5flash11enable_sm90INS1_16FlashAttnFwdSm90INS1_25CollectiveMainloopFwdSm90ILi2EN4cute5tupleIJNS5_1CILi1EEES8_S8_EEENS6_IJNS7_ILi128EEENS7_ILi96EEENS7_ILi64EEEEEELi256ENS_10bfloat16_tEfNS_4arch4Sm90ELb0ELb0ELb0ELb1ELb0ELb1ELb1ELb1ELb0ELb1ELb1ELb0EEENS1_21CollectiveEpilogueFwdINS6_IJSA_NS7_ILi256EEESB_EEES9_SE_SG_Li256ELb1ELb1ELb1ELb0EEENS1_36VarlenDynamicPersistentTileSchedulerILi128ELi96ELi256ELi128ELb1ELb1ELb1ELb0ELb1ELb1EEEEEEEEEvNT_6ParamsE,"",@"SHT_CUDA_INFO"
	.sectionflags	@""
	.align	4


	//----- nvinfo : EIATTR_CUDA_API_VERSION
	.align		4
        /*0000*/ 	.byte	0x04, 0x37
        /*0002*/ 	.short	(.L_180 - .L_179)
.L_179:
        /*0004*/ 	.word	0x00000082


	//----- nvinfo : EIATTR_KPARAM_INFO
	.align		4
.L_180:
        /*0008*/ 	.byte	0x04, 0x17
        /*000a*/ 	.short	(.L_182 - .L_181)
.L_181:
        /*000c*/ 	.word	0x00000000
        /*0010*/ 	.short	0x0000
        /*0012*/ 	.short	0x0000
        /*0014*/ 	.byte	0x00, 0xf0, 0x01, 0x2e


	//----- nvinfo : EIATTR_SPARSE_MMA_MASK
	.align		4
.L_182:
        /*0018*/ 	.byte	0x03, 0x50
        /*001a*/ 	.short	0x0000


	//----- nvinfo : EIATTR_MAXREG_COUNT
	.align		4
        /*001c*/ 	.byte	0x03, 0x1b
        /*001e*/ 	.short	0x00a8


	//----- nvinfo : EIATTR_MERCURY_ISA_VERSION
	.align		4
        /*0020*/ 	.byte	0x03, 0x5f
        /*0022*/ 	.short	0x0101


	//----- nvinfo : EIATTR_VRC_CTA_INIT_COUNT
	.align		4
        /*0024*/ 	.byte	0x02, 0x4a
	.zero		1
	.zero		1


	//----- nvinfo : EIATTR_EXIT_INSTR_OFFSETS
	.align		4
        /*0028*/ 	.byte	0x04, 0x1c
        /*002a*/ 	.short	(.L_184 - .L_183)


	//   ....[0]....
.L_183:
        /*002c*/ 	.word	0x00000010


	//----- nvinfo : EIATTR_MAX_THREADS
	.align		4
.L_184:
        /*0030*/ 	.byte	0x04, 0x05
        /*0032*/ 	.short	(.L_186 - .L_185)
.L_185:
        /*0034*/ 	.word	0x00000180
        /*0038*/ 	.word	0x00000001
        /*003c*/ 	.word	0x00000001


	//----- nvinfo : EIATTR_CBANK_PARAM_SIZE
	.align		4
.L_186:
        /*0040*/ 	.byte	0x03, 0x19
        /*0042*/ 	.short	0x0b80


	//----- nvinfo : EIATTR_PARAM_CBANK
	.align		4
        /*0044*/ 	.byte	0x04, 0x0a
        /*0046*/ 	.short	(.L_188 - .L_187)
	.align		4
.L_187:
        /*0048*/ 	.word	index@(.nv.constant0._ZN7cutlass13device_kernelIN5flash11enable_sm90INS1_16FlashAttnFwdSm90INS1_25CollectiveMainloopFwdSm90ILi2EN4cute5tupleIJNS5_1CILi1EEES8_S8_EEENS6_IJNS7_ILi128EEENS7_ILi96EEENS7_ILi64EEEEEELi256ENS_10bfloat16_tEfNS_4arch4Sm90ELb0ELb0ELb0ELb1ELb0ELb1ELb1ELb1ELb0ELb1ELb1ELb0EEENS1_21CollectiveEpilogueFwdINS6_IJSA_NS7_ILi256EEESB_EEES9_SE_SG_Li256ELb1ELb1ELb1ELb0EEENS1_36VarlenDynamicPersistentTileSchedulerILi128ELi96ELi256ELi128ELb1ELb1ELb1ELb0ELb1ELb1EEEEEEEEEvNT_6ParamsE)
        /*004c*/ 	.short	0x0380
        /*004e*/ 	.short	0x0b80


	//----- nvinfo : EIATTR_SW_WAR
	.align		4
.L_188:
        /*0050*/ 	.byte	0x04, 0x36
        /*0052*/ 	.short	(.L_190 - .L_189)
.L_189:
        /*0054*/ 	.word	0x00000008
.L_190:


//--------------------- .nv.info._ZN7cutlass13device_kernelIN5flash11enable_sm90INS1_16FlashAttnFwdSm90INS1_25CollectiveMainloopFwdSm90ILi2EN4cute5tupleIJNS5_1CILi1EEES8_S8_EEENS6_IJNS7_ILi128EEENS7_ILi96EEENS7_ILi64EEEEEELi256ENS_10bfloat16_tEfNS_4arch4Sm90ELb0ELb1ELb0ELb0ELb0ELb0ELb0ELb1ELb0ELb1ELb1ELb0EEENS1_21CollectiveEpilogueFwdINS6_IJSA_NS7_ILi256EEESB_EEES9_SE_SG_Li256ELb0ELb1ELb1ELb0EEENS1_19SingleTileSchedulerILb0ELb1ELb1ELi128EEEEEEEEEvNT_6ParamsE --------------------------
	.section	.nv.info._ZN7cutlass13device_kernelIN5flash11enable_sm90INS1_16FlashAttnFwdSm90INS1_25CollectiveMainloopFwdSm90ILi2EN4cute5tupleIJNS5_1CILi1EEES8_S8_EEENS6_IJNS7_ILi128EEENS7_ILi96EEENS7_ILi64EEEEEELi256ENS_10bfloat16_tEfNS_4arch4Sm90ELb0ELb1ELb0ELb0ELb0ELb0ELb0ELb1ELb0ELb1ELb1ELb0EEENS1_21CollectiveEpilogueFwdINS6_IJSA_NS7_ILi256EEESB_EEES9_SE_SG_Li256ELb0ELb1ELb1ELb0EEENS1_19SingleTileSchedulerILb0ELb1ELb1ELi128EEEEEEEEEvNT_6ParamsE,"",@"SHT_CUDA_INFO"
	.sectionflags	@""
	.align	4


	//----- nvinfo : EIATTR_CUDA_API_VERSION
	.align		4
        /*0000*/ 	.byte	0x04, 0x37
        /*0002*/ 	.short	(.L_192 - .L_191)
.L_191:
        /*0004*/ 	.word	0x00000082


	//----- nvinfo : EIATTR_KPARAM_INFO
	.align		4
.L_192:
        /*0008*/ 	.byte	0x04, 0x17
        /*000a*/ 	.short	(.L_194 - .L_193)
.L_193:
        /*000c*/ 	.word	0x00000000
        /*0010*/ 	.short	0x0000
        /*0012*/ 	.short	0x0000
        /*0014*/ 	.byte	0x00, 0xf0, 0x01, 0x28


	//----- nvinfo : EIATTR_SPARSE_MMA_MASK
	.align		4
.L_194:
        /*0018*/ 	.byte	0x03, 0x50
        /*001a*/ 	.short	0x0000


	//----- nvinfo : EIATTR_MAXREG_COUNT
	.align		4
        /*001c*/ 	.byte	0x03, 0x1b
        /*001e*/ 	.short	0x00a8


	//----- nvinfo : EIATTR_MERCURY_ISA_VERSION
	.align		4
        /*0020*/ 	.byte	0x03, 0x5f
        /*0022*/ 	.short	0x0101


	//----- nvinfo : EIATTR_VRC_CTA_INIT_COUNT
	.align		4
        /*0024*/ 	.byte	0x02, 0x4a
	.zero		1
	.zero		1


	//----- nvinfo : EIATTR_EXIT_INSTR_OFFSETS
	.align		4
        /*0028*/ 	.byte	0x04, 0x1c
        /*002a*/ 	.short	(.L_196 - .L_195)


	//   ....[0]....
.L_195:
        /*002c*/ 	.word	0x00000010


	//----- nvinfo : EIATTR_MAX_THREADS
	.align		4
.L_196:
        /*0030*/ 	.byte	0x04, 0x05
        /*0032*/ 	.short	(.L_198 - .L_197)
.L_197:
        /*0034*/ 	.word	0x00000180
        /*0038*/ 	.word	0x00000001
        /*003c*/ 	.word	0x00000001


	//----- nvinfo : EIATTR_CBANK_PARAM_SIZE
	.align		4
.L_198:
        /*0040*/ 	.byte	0x03, 0x19
        /*0042*/ 	.short	0x0a00


	//----- nvinfo : EIATTR_PARAM_CBANK
	.align		4
        /*0044*/ 	.byte	0x04, 0x0a
        /*0046*/ 	.short	(.L_200 - .L_199)
	.align		4
.L_199:
        /*0048*/ 	.word	index@(.nv.constant0._ZN7cutlass13device_kernelIN5flash11enable_sm90INS1_16FlashAttnFwdSm90INS1_25CollectiveMainloopFwdSm90ILi2EN4cute5tupleIJNS5_1CILi1EEES8_S8_EEENS6_IJNS7_ILi128EEENS7_ILi96EEENS7_ILi64EEEEEELi256ENS_10bfloat16_tEfNS_4arch4Sm90ELb0ELb1ELb0ELb0ELb0ELb0ELb0ELb1ELb0ELb1ELb1ELb0EEENS1_21CollectiveEpilogueFwdINS6_IJSA_NS7_ILi256EEESB_EEES9_SE_SG_Li256ELb0ELb1ELb1ELb0EEENS1_19SingleTileSchedulerILb0ELb1ELb1ELi128EEEEEEEEEvNT_6ParamsE)
        /*004c*/ 	.short	0x0380
        /*004e*/ 	.short	0x0a00


	//----- nvinfo : EIATTR_SW_WAR
	.align		4
.L_200:
        /*0050*/ 	.byte	0x04, 0x36
        /*0052*/ 	.short	(.L_202 - .L_201)
.L_201:
        /*0054*/ 	.word	0x00000008
.L_202:


//--------------------- .nv.info._ZN7cutlass13device_kernelIN5flash11enable_sm90INS1_16FlashAttnFwdSm90INS1_25CollectiveMainloopFwdSm90ILi2EN4cute5tupleIJNS5_1CILi1EEES8_S8_EEENS6_IJNS7_ILi128EEENS7_ILi96EEENS7_ILi64EEEEEELi256ENS_10bfloat16_tEfNS_4arch4Sm90ELb0ELb1ELb0ELb0ELb0ELb0ELb1ELb1ELb0ELb1ELb1ELb0EEENS1_21CollectiveEpilogueFwdINS6_IJSA_NS7_ILi256EEESB_EEES9_SE_SG_Li256ELb0ELb1ELb1ELb0EEENS1_19SingleTileSchedulerILb0ELb1ELb1ELi128EEEEEEEEEvNT_6ParamsE --------------------------
	.section	.nv.info._ZN7cutlass13device_kernelIN5flash11enable_sm90INS1_16FlashAttnFwdSm90INS1_25CollectiveMainloopFwdSm90ILi2EN4cute5tupleIJNS5_1CILi1EEES8_S8_EEENS6_IJNS7_ILi128EEENS7_ILi96EEENS7_ILi64EEEEEELi256ENS_10bfloat16_tEfNS_4arch4Sm90ELb0ELb1ELb0ELb0ELb0ELb0ELb1ELb1ELb0ELb1ELb1ELb0EEENS1_21CollectiveEpilogueFwdINS6_IJSA_NS7_ILi256EEESB_EEES9_SE_SG_Li256ELb0ELb1ELb1ELb0EEENS1_19SingleTileSchedulerILb0ELb1ELb1ELi128EEEEEEEEEvNT_6ParamsE,"",@"SHT_CUDA_INFO"
	.sectionflags	@""
	.align	4


	//----- nvinfo : EIATTR_CUDA_API_VERSION
	.align		4
        /*0000*/ 	.byte	0x04, 0x37
        /*0002*/ 	.short	(.L_204 - .L_203)
.L_203:
        /*0004*/ 	.word	0x00000082


	//----- nvinfo : EIATTR_KPARAM_INFO
	.align		4
.L_204:
        /*0008*/ 	.byte	0x04, 0x17
        /*000a*/ 	.short	(.L_206 - .L_205)
.L_205:
        /*000c*/ 	.word	0x00000000
        /*0010*/ 	.short	0x0000
        /*0012*/ 	.short	0x0000
        /*0014*/ 	.byte	0x00, 0xf0, 0x01, 0x2c


	//----- nvinfo : EIATTR_SPARSE_MMA_MASK
	.align		4
.L_206:
        /*0018*/ 	.byte	0x03, 0x50
        /*001a*/ 	.short	0x0000


	//----- nvinfo : EIATTR_MAXREG_COUNT
	.align		4
        /*001c*/ 	.byte	0x03, 0x1b
        /*001e*/ 	.short	0x00a8


	//----- nvinfo : EIATTR_MERCURY_ISA_VERSION
	.align		4
        /*0020*/ 	.byte	0x03, 0x5f
        /*0022*/ 	.short	0x0101


	//----- nvinfo : EIATTR_VRC_CTA_INIT_COUNT
	.align		4
        /*0024*/ 	.byte	0x02, 0x4a
	.zero		1
	.zero		1


	//----- nvinfo : EIATTR_EXIT_INSTR_OFFSETS
	.align		4
        /*0028*/ 	.byte	0x04, 0x1c
        /*002a*/ 	.short	(.L_208 - .L_207)


	//   ....[0]....
.L_207:
        /*002c*/ 	.word	0x00000010


	//----- nvinfo : EIATTR_MAX_THREADS
	.align		4
.L_208:
        /*0030*/ 	.byte	0x04, 0x05
        /*0032*/ 	.short	(.L_210 - .L_209)
.L_209:
        /*0034*/ 	.word	0x00000180
        /*0038*/ 	.word	0x00000001
        /*003c*/ 	.word	0x00000001


	//----- nvinfo : EIATTR_CBANK_PARAM_SIZE
	.align		4
.L_210:
        /*0040*/ 	.byte	0x03, 0x19
        /*0042*/ 	.short	0x0b00


	//----- nvinfo : EIATTR_PARAM_CBANK
	.align		4
        /*0044*/ 	.byte	0x04, 0x0a
        /*0046*/ 	.short	(.L_212 - .L_211)
	.align		4
.L_211:
        /*0048*/ 	.word	index@(.nv.constant0._ZN7cutlass13device_kernelIN5flash11enable_sm90INS1_16FlashAttnFwdSm90INS1_25CollectiveMainloopFwdSm90ILi2EN4cute5tupleIJNS5_1CILi1EEES8_S8_EEENS6_IJNS7_ILi128EEENS7_ILi96EEENS7_ILi64EEEEEELi256ENS_10bfloat16_tEfNS_4arch4Sm90ELb0ELb1ELb0ELb0ELb0ELb0ELb1ELb1ELb0ELb1ELb1ELb0EEENS1_21CollectiveEpilogueFwdINS6_IJSA_NS7_ILi256EEESB_EEES9_SE_SG_Li256ELb0ELb1ELb1ELb0EEENS1_19SingleTileSchedulerILb0ELb1ELb1ELi128EEEEEEEEEvNT_6ParamsE)
        /*004c*/ 	.short	0x0380
        /*004e*/ 	.short	0x0b00


	//----- nvinfo : EIATTR_SW_WAR
	.align		4
.L_212:
        /*0050*/ 	.byte	0x04, 0x36
        /*0052*/ 	.short	(.L_214 - .L_213)
.L_213:
        /*0054*/ 	.word	0x00000008
.L_214:


//--------------------- .nv.info._ZN7cutlass13device_kernelIN5flash11enable_sm90INS1_16FlashAttnFwdSm90INS1_25CollectiveMainloopFwdSm90ILi2EN4cute5tupleIJNS5_1CILi1EEES8_S8_EEENS6_IJNS7_ILi128EEENS7_ILi96EEENS7_ILi64EEEEEELi256ENS_10bfloat16_tEfNS_4arch4Sm90ELb0ELb1ELb0ELb1ELb0ELb0ELb0ELb1ELb0ELb1ELb1ELb0EEENS1_21CollectiveEpilogueFwdINS6_IJSA_NS7_ILi256EEESB_EEES9_SE_SG_Li256ELb1ELb1ELb1ELb0EEENS1_36VarlenDynamicPersistentTileSchedulerILi128ELi96ELi256ELi128ELb1ELb1ELb1ELb1ELb0ELb1EEEEEEEEEvNT_6ParamsE --------------------------
	.section	.nv.info._ZN7cutlass13device_kernelIN5flash11enable_sm90INS1_16FlashAttnFwdSm90INS1_25CollectiveMainloopFwdSm90ILi2EN4cute5tupleIJNS5_1CILi1EEES8_S8_EEENS6_IJNS7_ILi128EEENS7_ILi96EEENS7_ILi64EEEEEELi256ENS_10bfloat16_tEfNS_4arch4Sm90ELb0ELb1ELb0ELb1ELb0ELb0ELb0ELb1ELb0ELb1ELb1ELb0EEENS1_21CollectiveEpilogueFwdINS6_IJSA_NS7_ILi256EEESB_EEES9_SE_SG_Li256ELb1ELb1ELb1ELb0EEENS1_36VarlenDynamicPersistentTileSchedulerILi128ELi96ELi256ELi128ELb1ELb1ELb1ELb1ELb0ELb1EEEEEEEEEvNT_6ParamsE,"",@"SHT_CUDA_INFO"
	.sectionflags	@""
	.align	4


	//----- nvinfo : EIATTR_CUDA_API_VERSION
	.align		4
        /*0000*/ 	.byte	0x04, 0x37
        /*0002*/ 	.short	(.L_216 - .L_215)
.L_215:
        /*0004*/ 	.word	0x00000082


	//----- nvinfo : EIATTR_KPARAM_INFO
	.align		4
.L_216:
        /*0008*/ 	.byte	0x04, 0x17
        /*000a*/ 	.short	(.L_218 - .L_217)
.L_217:
        /*000c*/ 	.word	0x00000000
        /*0010*/ 	.short	0x0000
        /*0012*/ 	.short	0x0000
        /*0014*/ 	.byte	0x00, 0xf0, 0x01, 0x2a


	//----- nvinfo : EIATTR_SPARSE_MMA_MASK
	.align		4
.L_218:
        /*0018*/ 	.byte	0x03, 0x50
        /*001a*/ 	.short	0x0000


	//----- nvinfo : EIATTR_MAXREG_COUNT
	.align		4
        /*001c*/ 	.byte	0x03, 0x1b
        /*001e*/ 	.short	0x00a8


	//----- nvinfo : EIATTR_MERCURY_ISA_VERSION
	.align		4
        /*0020*/ 	.byte	0x03, 0x5f
        /*0022*/ 	.short	0x0101


	//----- nvinfo : EIATTR_VRC_CTA_INIT_COUNT
	.align		4
        /*0024*/ 	.byte	0x02, 0x4a
	.zero		1
	.zero		1


	//----- nvinfo : EIATTR_EXIT_INSTR_OFFSETS
	.align		4
        /*0028*/ 	.byte	0x04, 0x1c
        /*002a*/ 	.short	(.L_220 - .L_219)


	//   ....[0]....
.L_219:
        /*002c*/ 	.word	0x00000010


	//----- nvinfo : EIATTR_MAX_THREADS
	.align		4
.L_220:
        /*0030*/ 	.byte	0x04, 0x05
        /*0032*/ 	.short	(.L_222 - .L_221)
.L_221:
        /*0034*/ 	.word	0x00000180
        /*0038*/ 	.word	0x00000001
        /*003c*/ 	.word	0x00000001


	//----- nvinfo : EIATTR_CBANK_PARAM_SIZE
	.align		4
.L_222:
        /*0040*/ 	.byte	0x03, 0x19
        /*0042*/ 	.short	0x0a80


	//----- nvinfo : EIATTR_PARAM_CBANK
	.align		4
        /*0044*/ 	.byte	0x04, 0x0a
        /*0046*/ 	.short	(.L_224 - .L_223)
	.align		4
.L_223:
        /*0048*/ 	.word	index@(.nv.constant0._ZN7cutlass13device_kernelIN5flash11enable_sm90INS1_16FlashAttnFwdSm90INS1_25CollectiveMainloopFwdSm90ILi2EN4cute5tupleIJNS5_1CILi1EEES8_S8_EEENS6_IJNS7_ILi128EEENS7_ILi96EEENS7_ILi64EEEEEELi256ENS_10bfloat16_tEfNS_4arch4Sm90ELb0ELb1ELb0ELb1ELb0ELb0ELb0ELb1ELb0ELb1ELb1ELb0EEENS1_21CollectiveEpilogueFwdINS6_IJSA_NS7_ILi256EEESB_EEES9_SE_SG_Li256ELb1ELb1ELb1ELb0EEENS1_36VarlenDynamicPersistentTileSchedulerILi128ELi96ELi256ELi128ELb1ELb1ELb1ELb1ELb0ELb1EEEEEEEEEvNT_6ParamsE)
        /*004c*/ 	.short	0x0380
        /*004e*/ 	.short	0x0a80


	//----- nvinfo : EIATTR_SW_WAR
	.align		4
.L_224:
        /*0050*/ 	.byte	0x04, 0x36
        /*0052*/ 	.short	(.L_226 - .L_225)
.L_225:
        /*0054*/ 	.word	0x00000008
.L_226:


//--------------------- .nv.info._ZN7cutlass13device_kernelIN5flash11enable_sm90INS1_16FlashAttnFwdSm90INS1_25CollectiveMainloopFwdSm90ILi2EN4cute5tupleIJNS5_1CILi1EEES8_S8_EEENS6_IJNS7_ILi128EEENS7_ILi96EEENS7_ILi64EEEEEELi256ENS_10bfloat16_tEfNS_4arch4Sm90ELb0ELb1ELb0ELb1ELb0ELb1ELb0ELb1ELb0ELb1ELb1ELb0EEENS1_21CollectiveEpilogueFwdINS6_IJSA_NS7_ILi256EEESB_EEES9_SE_SG_Li256ELb1ELb1ELb1ELb0EEENS1_36VarlenDynamicPersistentTileSchedulerILi128ELi96ELi256ELi128ELb1ELb1ELb1ELb1ELb0ELb1EEEEEEEEEvNT_6ParamsE --------------------------
	.section	.nv.info._ZN7cutlass13device_kernelIN5flash11enable_sm90INS1_16FlashAttnFwdSm90INS1_25CollectiveMainloopFwdSm90ILi2EN4cute5tupleIJNS5_1CILi1EEES8_S8_EEENS6_IJNS7_ILi128EEENS7_ILi96EEENS7_ILi64EEEEEELi256ENS_10bfloat16_tEfNS_4arch4Sm90ELb0ELb1ELb0ELb1ELb0ELb1ELb0ELb1ELb0ELb1ELb1ELb0EEENS1_21CollectiveEpilogueFwdINS6_IJSA_NS7_ILi256EEESB_EEES9_SE_SG_Li256ELb1ELb1ELb1ELb0EEENS1_36VarlenDynamicPersistentTileSchedulerILi128ELi96ELi256ELi128ELb1ELb1ELb1ELb1ELb0ELb1EEEEEEEEEvNT_6ParamsE,"",@"SHT_CUDA_INFO"
	.sectionflags	@""
	.align	4


	//----- nvinfo : EIATTR_CUDA_API_VERSION
	.align		4
        /*0000*/ 	.byte	0x04, 0x37
        /*0002*/ 	.short	(.L_228 - .L_227)
.L_227:
        /*0004*/ 	.word	0x00000082


	//----- nvinfo : EIATTR_KPARAM_INFO
	.align		4
.L_228:
        /*0008*/ 	.byte	0x04, 0x17
        /*000a*/ 	.short	(.L_230 - .L_229)
.L_229:
        /*000c*/ 	.word	0x00000000
        /*0010*/ 	.short	0x0000
        /*0012*/ 	.short	0x0000
        /*0014*/ 	.byte	0x00, 0xf0, 0x01, 0x2a


	//----- nvinfo : EIATTR_SPARSE_MMA_MASK
	.align		4
.L_230:
        /*0018*/ 	.byte	0x03, 0x50
        /*001a*/ 	.short	0x0000


	//----- nvinfo : EIATTR_MAXREG_COUNT
	.align		4
        /*001c*/ 	.byte	0x03, 0x1b
        /*001e*/ 	.short	0x00a8


	//----- nvinfo : EIATTR_MERCURY_ISA_VERSION
	.align		4
        /*0020*/ 	.byte	0x03, 0x5f
        /*0022*/ 	.short	0x0101


	//----- nvinfo : EIATTR_VRC_CTA_INIT_COUNT
	.align		4
        /*0024*/ 	.byte	0x02, 0x4a
	.zero		1
	.zero		1


	//----- nvinfo : EIATTR_EXIT_INSTR_OFFSETS
	.align		4
        /*0028*/ 	.byte	0x04, 0x1c
        /*002a*/ 	.short	(.L_232 - .L_231)


	//   ....[0]....
.L_231:
        /*002c*/ 	.word	0x00000010


	//----- nvinfo : EIATTR_MAX_THREADS
	.align		4
.L_232:
        /*0030*/ 	.byte	0x04, 0x05
        /*0032*/ 	.short	(.L_234 - .L_233)
.L_233:
        /*0034*/ 	.word	0x00000180
        /*0038*/ 	.word	0x00000001
        /*003c*/ 	.word	0x00000001


	//----- nvinfo : EIATTR_CBANK_PARAM_SIZE
	.align		4
.L_234:
        /*0040*/ 	.byte	0x03, 0x19
        /*0042*/ 	.short	0x0a80


	//----- nvinfo : EIATTR_PARAM_CBANK
	.align		4
        /*0044*/ 	.byte	0x04, 0x0a
        /*0046*/ 	.short	(.L_236 - .L_235)
	.align		4
.L_235:
        /*0048*/ 	.word	index@(.nv.constant0._ZN7cutlass13device_kernelIN5flash11enable_sm90INS1_16FlashAttnFwdSm90INS1_25CollectiveMainloopFwdSm90ILi2EN4cute5tupleIJNS5_1CILi1EEES8_S8_EEENS6_IJNS7_ILi128EEENS7_ILi96EEENS7_ILi64EEEEEELi256ENS_10bfloat16_tEfNS_4arch4Sm90ELb0ELb1ELb0ELb1ELb0ELb1ELb0ELb1ELb0ELb1ELb1ELb0EEENS1_21CollectiveEpilogueFwdINS6_IJSA_NS7_ILi256EEESB_EEES9_SE_SG_Li256ELb1ELb1ELb1ELb0EEENS1_36VarlenDynamicPersistentTileSchedulerILi128ELi96ELi256ELi128ELb1ELb1ELb1ELb1ELb0ELb1EEEEEEEEEvNT_6ParamsE)
        /*004c*/ 	.short	0x0380
        /*004e*/ 	.short	0x0a80


	//----- nvinfo : EIATTR_SW_WAR
	.align		4
.L_236:
        /*0050*/ 	.byte	0x04, 0x36
        /*0052*/ 	.short	(.L_238 - .L_237)
.L_237:
        /*0054*/ 	.word	0x00000008
.L_238:


//--------------------- .nv.info._ZN7cutlass13device_kernelIN5flash11enable_sm90INS1_16FlashAttnFwdSm90INS1_25CollectiveMainloopFwdSm90ILi2EN4cute5tupleIJNS5_1CILi1EEES8_S8_EEENS6_IJNS7_ILi128EEENS7_ILi96EEENS7_ILi64EEEEEELi256ENS_10bfloat16_tEfNS_4arch4Sm90ELb0ELb1ELb0ELb1ELb0ELb0ELb1ELb1ELb0ELb1ELb1ELb0EEENS1_21CollectiveEpilogueFwdINS6_IJSA_NS7_ILi256EEESB_EEES9_SE_SG_Li256ELb1ELb1ELb1ELb0EEENS1_36VarlenDynamicPersistentTileSchedulerILi128ELi96ELi256ELi128ELb1ELb1ELb1ELb1ELb0ELb1EEEEEEEEEvNT_6ParamsE --------------------------
	.section	.nv.info._ZN7cutlass13device_kernelIN5flash11enable_sm90INS1_16FlashAttnFwdSm90INS1_25CollectiveMainloopFwdSm90ILi2EN4cute5tupleIJNS5_1CILi1EEES8_S8_EEENS6_IJNS7_ILi128EEENS7_ILi96EEENS7_ILi64EEEEEELi256ENS_10bfloat16_tEfNS_4arch4Sm90ELb0ELb1ELb0ELb1ELb0ELb0ELb1ELb1ELb0ELb1ELb1ELb0EEENS1_21CollectiveEpilogueFwdINS6_IJSA_NS7_ILi256EEESB_EEES9_SE_SG_Li256ELb1ELb1ELb1ELb0EEENS1_36VarlenDynamicPersistentTileSchedulerILi128ELi96ELi256ELi128ELb1ELb1ELb1ELb1ELb0ELb1EEEEEEEEEvNT_6ParamsE,"",@"SHT_CUDA_INFO"
	.sectionflags	@""
	.align	4


	//----- nvinfo : EIATTR_CUDA_API_VERSION
	.align		4
        /*0000*/ 	.byte	0x04, 0x37
        /*0002*/ 	.short	(.L_240 - .L_239)
.L_239:
        /*0004*/ 	.word	0x00000082


	//----- nvinfo : EIATTR_KPARAM_INFO
	.align		4
.L_240:
        /*0008*/ 	.byte	0x04, 0x17
        /*000a*/ 	.short	(.L_242 - .L_241)
.L_241:
        /*000c*/ 	.word	0x00000000
        /*0010*/ 	.short	0x0000
        /*0012*/ 	.short	0x0000
        /*0014*/ 	.byte	0x00, 0xf0, 0x01, 0x2e


	//----- nvinfo : EIATTR_SPARSE_MMA_MASK
	.align		4
.L_242:
        /*0018*/ 	.byte	0x03, 0x50
        /*001a*/ 	.short	0x0000


	//----- nvinfo : EIATTR_MAXREG_COUNT
	.align		4
        /*001c*/ 	.byte	0x03, 0x1b
        /*001e*/ 	.short	0x00a8


	//----- nvinfo : EIATTR_MERCURY_ISA_VERSION
	.align		4
        /*0020*/ 	.byte	0x03, 0x5f
        /*0022*/ 	.short	0x0101


	//----- nvinfo : EIATTR_VRC_CTA_INIT_COUNT
	.align		4
        /*0024*/ 	.byte	0x02, 0x4a
	.zero		1
	.zero		1


	//----- nvinfo : EIATTR_EXIT_INSTR_OFFSETS
	.align		4
        /*0028*/ 	.byte	0x04, 0x1c
        /*002a*/ 	.short	(.L_244 - .L_243)


	//   ....[0]....
.L_243:
        /*002c*/ 	.word	0x00000010


	//----- nvinfo : EIATTR_MAX_THREADS
	.align		4
.L_244:
        /*0030*/ 	.byte	0x04, 0x05
        /*0032*/ 	.short	(.L_246 - .L_245)
.L_245:
        /*0034*/ 	.word	0x00000180
        /*0038*/ 	.word	0x00000001
        /*003c*/ 	.word	0x00000001


	//----- nvinfo : EIATTR_CBANK_PARAM_SIZE
	.align		4
.L_246:
        /*0040*/ 	.byte	0x03, 0x19
        /*0042*/ 	.short	0x0b80


	//----- nvinfo : EIATTR_PARAM_CBANK
	.align		4
        /*0044*/ 	.byte	0x04, 0x0a
        /*0046*/ 	.short	(.L_248 - .L_247)
	.align		4
.L_247:
        /*0048*/ 	.word	index@(.nv.constant0._ZN7cutlass13device_kernelIN5flash11enable_sm90INS1_16FlashAttnFwdSm90INS1_25CollectiveMainloopFwdSm90ILi2EN4cute5tupleIJNS5_1CILi1EEES8_S8_EEENS6_IJNS7_ILi128EEENS7_ILi96EEENS7_ILi64EEEEEELi256ENS_10bfloat16_tEfNS_4arch4Sm90ELb0ELb1ELb0ELb1ELb0ELb0ELb1ELb1ELb0ELb1ELb1ELb0EEENS1_21CollectiveEpilogueFwdINS6_IJSA_NS7_ILi256EEESB_EEES9_SE_SG_Li256ELb1ELb1ELb1ELb0EEENS1_36VarlenDynamicPersistentTileSchedulerILi128ELi96ELi256ELi128ELb1ELb1ELb1ELb1ELb0ELb1EEEEEEEEEvNT_6ParamsE)
        /*004c*/ 	.short	0x0380
        /*004e*/ 	.short	0x0b80


	//----- nvinfo : EIATTR_SW_WAR
	.align		4
.L_248:
        /*0050*/ 	.byte	0x04, 0x36
        /*0052*/ 	.short	(.L_250 - .L_249)
.L_249:
        /*0054*/ 	.word	0x00000008
.L_250:


//--------------------- .nv.info._ZN7cutlass13device_kernelIN5flash11enable_sm90INS1_16FlashAttnFwdSm90INS1_25CollectiveMainloopFwdSm90ILi2EN4cute5tupleIJNS5_1CILi1EEES8_S8_EEENS6_IJNS7_ILi128EEENS7_ILi96EEENS7_ILi64EEEEEELi256ENS_10bfloat16_tEfNS_4arch4Sm90ELb0ELb1ELb0ELb1ELb0ELb1ELb1ELb1ELb0ELb1ELb1ELb0EEENS1_21CollectiveEpilogueFwdINS6_IJSA_NS7_ILi256EEESB_EEES9_SE_SG_Li256ELb1ELb1ELb1ELb0EEENS1_36VarlenDynamicPersistentTileSchedulerILi128ELi96ELi256ELi128ELb1ELb1ELb1ELb1ELb0ELb1EEEEEEEEEvNT_6ParamsE --------------------------
	.section	.nv.info._ZN7cutlass13device_kernelIN5flash11enable_sm90INS1_16FlashAttnFwdSm90INS1_25CollectiveMainloopFwdSm90ILi2EN4cute5tupleIJNS5_1CILi1EEES8_S8_EEENS6_IJNS7_ILi128EEENS7_ILi96EEENS7_ILi64EEEEEELi256ENS_10bfloat16_tEfNS_4arch4Sm90ELb0ELb1ELb0ELb1ELb0ELb1ELb1ELb1ELb0ELb1ELb1ELb0EEENS1_21CollectiveEpilogueFwdINS6_IJSA_NS7_ILi256EEESB_EEES9_SE_SG_Li256ELb1ELb1ELb1ELb0EEENS1_36VarlenDynamicPersistentTileSchedulerILi128ELi96ELi256ELi128ELb1ELb1ELb1ELb1ELb0ELb1EEEEEEEEEvNT_6ParamsE,"",@"SHT_CUDA_INFO"
	.sectionflags	@""
	.align	4


	//----- nvinfo : EIATTR_CUDA_API_VERSION
	.align		4
        /*0000*/ 	.byte	0x04, 0x37
        /*0002*/ 	.short	(.L_252 - .L_251)
.L_251:
        /*0004*/ 	.word	0x00000082


	//----- nvinfo : EIATTR_KPARAM_INFO
	.align		4
.L_252:
        /*0008*/ 	.byte	0x04, 0x17
        /*000a*/ 	.short	(.L_254 - .L_253)
.L_253:
        /*000c*/ 	.word	0x00000000
        /*0010*/ 	.short	0x0000
        /*0012*/ 	.short	0x0000
        /*0014*/ 	.byte	0x00, 0xf0, 0x01, 0x2e


	//----- nvinfo : EIATTR_SPARSE_MMA_MASK
	.align		4
.L_254:
        /*0018*/ 	.byte	0x03, 0x50
        /*001a*/ 	.short	0x0000


	//----- nvinfo : EIATTR_MAXREG_COUNT
	.align		4
        /*001c*/ 	.byte	0x03, 0x1b
        /*001e*/ 	.short	0x00a8


	//----- nvinfo : EIATTR_MERCURY_ISA_VERSION
	.align		4
        /*0020*/ 	.byte	0x03, 0x5f
        /*0022*/ 	.short	0x0101


	//----- nvinfo : EIATTR_VRC_CTA_INIT_COUNT
	.align		4
        /*0024*/ 	.byte	0x02, 0x4a
	.zero		1
	.zero		1


	//----- nvinfo : EIATTR_EXIT_INSTR_OFFSETS
	.align		4
        /*0028*/ 	.byte	0x04, 0x1c
        /*002a*/ 	.short	(.L_256 - .L_255)


	//   ....[0]....
.L_255:
        /*002c*/ 	.word	0x00000010


	//----- nvinfo : EIATTR_MAX_THREADS
	.align		4
.L_256:
        /*0030*/ 	.byte	0x04, 0x05
        /*0032*/ 	.short	(.L_258 - .L_257)
.L_257:
        /*0034*/ 	.word	0x00000180
        /*0038*/ 	.word	0x00000001
        /*003c*/ 	.word	0x00000001


	//----- nvinfo : EIATTR_CBANK_PARAM_SIZE
	.align		4
.L_258:
        /*0040*/ 	.byte	0x03, 0x19
        /*0042*/ 	.short	0x0b80


	//----- nvinfo : EIATTR_PARAM_CBANK
	.align		4
        /*0044*/ 	.byte	0x04, 0x0a
        /*0046*/ 	.short	(.L_260 - .L_259)
	.align		4
.L_259:
        /*0048*/ 	.word	index@(.nv.constant0._ZN7cutlass13device_kernelIN5flash11enable_sm90INS1_16FlashAttnFwdSm90INS1_25CollectiveMainloopFwdSm90ILi2EN4cute5tupleIJNS5_1CILi1EEES8_S8_EEENS6_IJNS7_ILi128EEENS7_ILi96EEENS7_ILi64EEEEEELi256ENS_10bfloat16_tEfNS_4arch4Sm90ELb0ELb1ELb0ELb1ELb0ELb1ELb1ELb1ELb0ELb1ELb1ELb0EEENS1_21CollectiveEpilogueFwdINS6_IJSA_NS7_ILi256EEESB_EEES9_SE_SG_Li256ELb1ELb1ELb1ELb0EEENS1_36VarlenDynamicPersistentTileSchedulerILi128ELi96ELi256ELi128ELb1ELb1ELb1ELb1ELb0ELb1EEEEEEEEEvNT_6ParamsE)
        /*004c*/ 	.short	0x0380
        /*004e*/ 	.short	0x0b80


	//----- nvinfo : EIATTR_SW_WAR
	.align		4
.L_260:
        /*0050*/ 	.byte	0x04, 0x36
        /*0052*/ 	.short	(.L_262 - .L_261)
.L_261:
        /*0054*/ 	.word	0x00000008
.L_262:


//--------------------- .nv.info._ZN7cutlass13device_kernelIN5flash11enable_sm90INS1_16FlashAttnFwdSm90INS1_25CollectiveMainloopFwdSm90ILi2EN4cute5tupleIJNS5_1CILi1EEES8_S8_EEENS6_IJNS7_ILi128EEENS7_ILi96EEENS7_ILi64EEEEEELi256ENS_10bfloat16_tEfNS_4arch4Sm90ELb1ELb0ELb0ELb0ELb0ELb0ELb0ELb1ELb0ELb1ELb1ELb0EEENS1_21CollectiveEpilogueFwdINS6_IJSA_NS7_ILi256EEESB_EEES9_SE_SG_Li256ELb0ELb1ELb1ELb0EEENS1_19SingleTileSchedulerILb0ELb1ELb1ELi128EEEEEEEEEvNT_6ParamsE --------------------------
	.section	.nv.info._ZN7cutlass13device_kernelIN5flash11enable_sm90INS1_16FlashAttnFwdSm90INS1_25CollectiveMainloopFwdSm90ILi2EN4cute5tupleIJNS5_1CILi1EEES8_S8_EEENS6_IJNS7_ILi128EEENS7_ILi96EEENS7_ILi64EEEEEELi256ENS_10bfloat16_tEfNS_4arch4Sm90ELb1ELb0ELb0ELb0ELb0ELb0ELb0ELb1ELb0ELb1ELb1ELb0EEENS1_21CollectiveEpilogueFwdINS6_IJSA_NS7_ILi256EEESB_EEES9_SE_SG_Li256ELb0ELb1ELb1ELb0EEENS1_19SingleTileSchedulerILb0ELb1ELb1ELi128EEEEEEEEEvNT_6ParamsE,"",@"SHT_CUDA_INFO"
	.sectionflags	@""
	.align	4


	//----- nvinfo : EIATTR_CUDA_API_VERSION
	.align		4
        /*0000*/ 	.byte	0x04, 0x37
        /*0002*/ 	.short	(.L_264 - .L_263)
.L_263:
        /*0004*/ 	.word	0x00000082


	//----- nvinfo : EIATTR_KPARAM_INFO
	.align		4
.L_264:
        /*0008*/ 	.byte	0x04, 0x17
        /*000a*/ 	.short	(.L_266 - .L_265)
.L_265:
        /*000c*/ 	.word	0x00000000
        /*0010*/ 	.short	0x0000
        /*0012*/ 	.short	0x0000
        /*0014*/ 	.byte	0x00, 0xf0, 0x01, 0x28


	//----- nvinfo : EIATTR_SPARSE_MMA_MASK
	.align		4
.L_266:
        /*0018*/ 	.byte	0x03, 0x50
        /*001a*/ 	.short	0x0000


	//----- nvinfo : EIATTR_MAXREG_COUNT
	.align		4
        /*001c*/ 	.byte	0x03, 0x1b
        /*001e*/ 	.short	0x00a8


	//----- nvinfo : EIATTR_MERCURY_ISA_VERSION
	.align		4
        /*0020*/ 	.byte	0x03, 0x5f
        /*0022*/ 	.short	0x0101


	//----- nvinfo : EIATTR_VRC_CTA_INIT_COUNT
	.align		4
        /*0024*/ 	.byte	0x02, 0x4a
	.zero		1
	.zero		1


	//----- nvinfo : EIATTR_EXIT_INSTR_OFFSETS
	.align		4
        /*0028*/ 	.byte	0x04, 0x1c
        /*002a*/ 	.short	(.L_268 - .L_267)


	//   ....[0]....
.L_267:
        /*002c*/ 	.word	0x00000010


	//----- nvinfo : EIATTR_MAX_THREADS
	.align		4
.L_268:
        /*0030*/ 	.byte	0x04, 0x05
        /*0032*/ 	.short	(.L_270 - .L_269)
.L_269:
        /*0034*/ 	.word	0x00000180
        /*0038*/ 	.word	0x00000001
        /*003c*/ 	.word	0x00000001


	//----- nvinfo : EIATTR_CBANK_PARAM_SIZE
	.align		4
.L_270:
        /*0040*/ 	.byte	0x03, 0x19
        /*0042*/ 	.short	0x0a00


	//----- nvinfo : EIATTR_PARAM_CBANK
	.align		4
        /*0044*/ 	.byte	0x04, 0x0a
        /*0046*/ 	.short	(.L_272 - .L_271)
	.align		4
.L_271:
        /*0048*/ 	.word	index@(.nv.constant0._ZN7cutlass13device_kernelIN5flash11enable_sm90INS1_16FlashAttnFwdSm90INS1_25CollectiveMainloopFwdSm90ILi2EN4cute5tupleIJNS5_1CILi1EEES8_S8_EEENS6_IJNS7_ILi128EEENS7_ILi96EEENS7_ILi64EEEEEELi256ENS_10bfloat16_tEfNS_4arch4Sm90ELb1ELb0ELb0ELb0ELb0ELb0ELb0ELb1ELb0ELb1ELb1ELb0EEENS1_21CollectiveEpilogueFwdINS6_IJSA_NS7_ILi256EEESB_EEES9_SE_SG_Li256ELb0ELb1ELb1ELb0EEENS1_19SingleTileSchedulerILb0ELb1ELb1ELi128EEEEEEEEEvNT_6ParamsE)
        /*004c*/ 	.short	0x0380
        /*004e*/ 	.short	0x0a00


	//----- nvinfo : EIATTR_SW_WAR
	.align		4
.L_272:
        /*0050*/ 	.byte	0x04, 0x36
        /*0052*/ 	.short	(.L_274 - .L_273)
.L_273:
        /*0054*/ 	.word	0x00000008
.L_274:


//--------------------- .nv.info._ZN7cutlass13device_kernelIN5flash11enable_sm90INS1_16FlashAttnFwdSm90INS1_25CollectiveMainloopFwdSm90ILi2EN4cute5tupleIJNS5_1CILi1EEES8_S8_EEENS6_IJNS7_ILi128EEENS7_ILi96EEENS7_ILi64EEEEEELi256ENS_10bfloat16_tEfNS_4arch4Sm90ELb1ELb0ELb0ELb0ELb0ELb0ELb1ELb1ELb0ELb1ELb1ELb0EEENS1_21CollectiveEpilogueFwdINS6_IJSA_NS7_ILi256EEESB_EEES9_SE_SG_Li256ELb0ELb1ELb1ELb0EEENS1_19SingleTileSchedulerILb0ELb1ELb1ELi128EEEEEEEEEvNT_6ParamsE --------------------------
	.section	.nv.info._ZN7cutlass13device_kernelIN5flash11enable_sm90INS1_16FlashAttnFwdSm90INS1_25CollectiveMainloopFwdSm90ILi2EN4cute5tupleIJNS5_1CILi1EEES8_S8_EEENS6_IJNS7_ILi128EEENS7_ILi96EEENS7_ILi64EEEEEELi256ENS_10bfloat16_tEfNS_4arch4Sm90ELb1ELb0ELb0ELb0ELb0ELb0ELb1ELb1ELb0ELb1ELb1ELb0EEENS1_21CollectiveEpilogueFwdINS6_IJSA_NS7_ILi256EEESB_EEES9_SE_SG_Li256ELb0ELb1ELb1ELb0EEENS1_19SingleTileSchedulerILb0ELb1ELb1ELi128EEEEEEEEEvNT_6ParamsE,"",@"SHT_CUDA_INFO"
	.sectionflags	@""
	.align	4


	//----- nvinfo : EIATTR_CUDA_API_VERSION
	.align		4
        /*0000*/ 	.byte	0x04, 0x37
        /*0002*/ 	.short	(.L_276 - .L_275)
.L_275:
        /*0004*/ 	.word	0x00000082


	//----- nvinfo : EIATTR_KPARAM_INFO
	.align		4
.L_276:
        /*0008*/ 	.byte	0x04, 0x17
        /*000a*/ 	.short	(.L_278 - .L_277)
.L_277:
        /*000c*/ 	.word	0x00000000
        /*0010*/ 	.short	0x0000
        /*0012*/ 	.short	0x0000
        /*0014*/ 	.byte	0x00, 0xf0, 0x01, 0x2c


	//----- nvinfo : EIATTR_SPARSE_MMA_MASK
	.align		4
.L_278:
        /*0018*/ 	.byte	0x03, 0x50
        /*001a*/ 	.short	0x0000


	//----- nvinfo : EIATTR_MAXREG_COUNT
	.align		4
        /*001c*/ 	.byte	0x03, 0x1b
        /*001e*/ 	.short	0x00a8


	//----- nvinfo : EIATTR_MERCURY_ISA_VERSION
	.align		4
        /*0020*/ 	.byte	0x03, 0x5f
        /*0022*/ 	.short	0x0101


	//----- nvinfo : EIATTR_VRC_CTA_INIT_COUNT
	.align		4
        /*0024*/ 	.byte	0x02, 0x4a
	.zero		1
	.zero		1


	//----- nvinfo : EIATTR_EXIT_INSTR_OFFSETS
	.align		4
        /*0028*/ 	.byte	0x04, 0x1c
        /*002a*/ 	.short	(.L_280 - .L_279)


	//   ....[0]....
.L_279:
        /*002c*/ 	.word	0x00000010


	//----- nvinfo : EIATTR_MAX_THREADS
	.align		4
.L_280:
        /*0030*/ 	.byte	0x04, 0x05
        /*0032*/ 	.short	(.L_282 - .L_281)
.L_281:
        /*0034*/ 	.word	0x00000180
        /*0038*/ 	.word	0x00000001
        /*003c*/ 	.word	0x00000001


	//----- nvinfo : EIATTR_CBANK_PARAM_SIZE
	.align		4
.L_282:
        /*0040*/ 	.byte	0x03, 0x19
        /*0042*/ 	.short	0x0b00


	//----- nvinfo : EIATTR_PARAM_CBANK
	.align		4
        /*0044*/ 	.byte	0x04, 0x0a
        /*0046*/ 	.short	(.L_284 - .L_283)
	.align		4
.L_283:
        /*0048*/ 	.word	index@(.nv.constant0._ZN7cutlass13device_kernelIN5flash11enable_sm90INS1_16FlashAttnFwdSm90INS1_25CollectiveMainloopFwdSm90ILi2EN4cute5tupleIJNS5_1CILi1EEES8_S8_EEENS6_IJNS7_ILi128EEENS7_ILi96EEENS7_ILi64EEEEEELi256ENS_10bfloat16_tEfNS_4arch4Sm90ELb1ELb0ELb0ELb0ELb0ELb0ELb1ELb1ELb0ELb1ELb1ELb0EEENS1_21CollectiveEpilogueFwdINS6_IJSA_NS7_ILi256EEESB_EEES9_SE_SG_Li256ELb0ELb1ELb1ELb0EEENS1_19SingleTileSchedulerILb0ELb1ELb1ELi128EEEEEEEEEvNT_6ParamsE)
        /*004c*/ 	.short	0x0380
        /*004e*/ 	.short	0x0b00


	//----- nvinfo : EIATTR_SW_WAR
	.align		4
.L_284:
        /*0050*/ 	.byte	0x04, 0x36
        /*0052*/ 	.short	(.L_286 - .L_285)
.L_285:
        /*0054*/ 	.word	0x00000008
.L_286:


//--------------------- .nv.info._ZN7cutlass13device_kernelIN5flash11enable_sm90INS1_16FlashAttnFwdSm90INS1_25CollectiveMainloopFwdSm90ILi2EN4cute5tupleIJNS5_1CILi1EEES8_S8_EEENS6_IJNS7_ILi128EEENS7_ILi96EEENS7_ILi64EEEEEELi256ENS_10bfloat16_tEfNS_4arch4Sm90ELb1ELb0ELb0ELb1ELb0ELb0ELb0ELb1ELb0ELb1ELb1ELb0EEENS1_21CollectiveEpilogueFwdINS6_IJSA_NS7_ILi256EEESB_EEES9_SE_SG_Li256ELb1ELb1ELb1ELb0EEENS1_36VarlenDynamicPersistentTileSchedulerILi128ELi96ELi256ELi128ELb1ELb1ELb1ELb1ELb1ELb1EEEEEEEEEvNT_6ParamsE --------------------------
	.section	.nv.info._ZN7cutlass13device_kernelIN5flash11enable_sm90INS1_16FlashAttnFwdSm90INS1_25CollectiveMainloopFwdSm90ILi2EN4cute5tupleIJNS5_1CILi1EEES8_S8_EEENS6_IJNS7_ILi128EEENS7_ILi96EEENS7_ILi64EEEEEELi256ENS_10bfloat16_tEfNS_4arch4Sm90ELb1ELb0ELb0ELb1ELb0ELb0ELb0ELb1ELb0ELb1ELb1ELb0EEENS1_21CollectiveEpilogueFwdINS6_IJSA_NS7_ILi256EEESB_EEES9_SE_SG_Li256ELb1ELb1ELb1ELb0EEENS1_36VarlenDynamicPersistentTileSchedulerILi128ELi96ELi256ELi128ELb1ELb1ELb1ELb1ELb1ELb1EEEEEEEEEvNT_6ParamsE,"",@"SHT_CUDA_INFO"
	.sectionflags	@""
	.align	4


	//----- nvinfo : EIATTR_CUDA_API_VERSION
	.align		4
        /*0000*/ 	.byte	0x04, 0x37
        /*0002*/ 	.short	(.L_288 - .L_287)
.L_287:
        /*0004*/ 	.word	0x00000082


	//----- nvinfo : EIATTR_KPARAM_INFO
	.align		4
.L_288:
        /*0008*/ 	.byte	0x04, 0x17
        /*000a*/ 	.short	(.L_290 - .L_289)
.L_289:
        /*000c*/ 	.word	0x00000000
        /*0010*/ 	.short	0x0000
        /*0012*/ 	.short	0x0000
        /*0014*/ 	.byte	0x00, 0xf0, 0x01, 0x2a


	//----- nvinfo : EIATTR_SPARSE_MMA_MASK
	.align		4
.L_290:
        /*0018*/ 	.byte	0x03, 0x50
        /*001a*/ 	.short	0x0000


	//----- nvinfo : EIATTR_MAXREG_COUNT
	.align		4
        /*001c*/ 	.byte	0x03, 0x1b
        /*001e*/ 	.short	0x00a8


	//----- nvinfo : EIATTR_MERCURY_ISA_VERSION
	.align		4
        /*0020*/ 	.byte	0x03, 0x5f
        /*0022*/ 	.short	0x0101


	//----- nvinfo : EIATTR_VRC_CTA_INIT_COUNT
	.align		4
        /*0024*/ 	.byte	0x02, 0x4a
	.zero		1
	.zero		1


	//----- nvinfo : EIATTR_EXIT_INSTR_OFFSETS
	.align		4
        /*0028*/ 	.byte	0x04, 0x1c
        /*002a*/ 	.short	(.L_292 - .L_291)


	//   ....[0]....
.L_291:
        /*002c*/ 	.word	0x00000010


	//----- nvinfo : EIATTR_MAX_THREADS
	.align		4
.L_292:
        /*0030*/ 	.byte	0x04, 0x05
        /*0032*/ 	.short	(.L_294 - .L_293)
.L_293:
        /*0034*/ 	.word	0x00000180
        /*0038*/ 	.word	0x00000001
        /*003c*/ 	.word	0x00000001


	//----- nvinfo : EIATTR_CBANK_PARAM_SIZE
	.align		4
.L_294:
        /*0040*/ 	.byte	0x03, 0x19
        /*0042*/ 	.short	0x0a80


	//----- nvinfo : EIATTR_PARAM_CBANK
	.align		4
        /*0044*/ 	.byte	0x04, 0x0a
        /*0046*/ 	.short	(.L_296 - .L_295)
	.align		4
.L_295:
        /*0048*/ 	.word	index@(.nv.constant0._ZN7cutlass13device_kernelIN5flash11enable_sm90INS1_16FlashAttnFwdSm90INS1_25CollectiveMainloopFwdSm90ILi2EN4cute5tupleIJNS5_1CILi1EEES8_S8_EEENS6_IJNS7_ILi128EEENS7_ILi96EEENS7_ILi64EEEEEELi256ENS_10bfloat16_tEfNS_4arch4Sm90ELb1ELb0ELb0ELb1ELb0ELb0ELb0ELb1ELb0ELb1ELb1ELb0EEENS1_21CollectiveEpilogueFwdINS6_IJSA_NS7_ILi256EEESB_EEES9_SE_SG_Li256ELb1ELb1ELb1ELb0EEENS1_36VarlenDynamicPersistentTileSchedulerILi128ELi96ELi256ELi128ELb1ELb1ELb1ELb1ELb1ELb1EEEEEEEEEvNT_6ParamsE)
        /*004c*/ 	.short	0x0380
        /*004e*/ 	.short	0x0a80


	//----- nvinfo : EIATTR_SW_WAR
	.align		4
.L_296:
        /*0050*/ 	.byte	0x04, 0x36
        /*0052*/ 	.short	(.L_298 - .L_297)
.L_297:
        /*0054*/ 	.word	0x00000008
.L_298:


//--------------------- .nv.info._ZN7cutlass13device_kernelIN5flash11enable_sm90INS1_16FlashAttnFwdSm90INS1_25CollectiveMainloopFwdSm90ILi2EN4cute5tupleIJNS5_1CILi1EEES8_S8_EEENS6_IJNS7_ILi128EEENS7_ILi96EEENS7_ILi64EEEEEELi256ENS_10bfloat16_tEfNS_4arch4Sm90ELb1ELb0ELb0ELb1ELb0ELb1ELb0ELb1ELb0ELb1ELb1ELb0EEENS1_21CollectiveEpilogueFwdINS6_IJSA_NS7_ILi256EEESB_EEES9_SE_SG_Li256ELb1ELb1ELb1ELb0EEENS1_36VarlenDynamicPersistentTileSchedulerILi128ELi96ELi256ELi128ELb1ELb1ELb1ELb1ELb1ELb1EEEEEEEEEvNT_6ParamsE --------------------------
	.section	.nv.info._ZN7cutlass13device_kernelIN5flash11enable_sm90INS1_16FlashAttnFwdSm90INS1_25CollectiveMainloopFwdSm90ILi2EN4cute5tupleIJNS5_1CILi1EEES8_S8_EEENS6_IJNS7_ILi128EEENS7_ILi96EEENS7_ILi64EEEEEELi256ENS_10bfloat16_tEfNS_4arch4Sm90ELb1ELb0ELb0ELb1ELb0ELb1ELb0ELb1ELb0ELb1ELb1ELb0EEENS1_21CollectiveEpilogueFwdINS6_IJSA_NS7_ILi256EEESB_EEES9_SE_SG_Li256ELb1ELb1ELb1ELb0EEENS1_36VarlenDynamicPersistentTileSchedulerILi128ELi96ELi256ELi128ELb1ELb1ELb1ELb1ELb1ELb1EEEEEEEEEvNT_6ParamsE,"",@"SHT_CUDA_INFO"
	.sectionflags	@""
	.align	4


	//----- nvinfo : EIATTR_CUDA_API_VERSION
	.align		4
        /*0000*/ 	.byte	0x04, 0x37
        /*0002*/ 	.short	(.L_300 - .L_299)
.L_299:
        /*0004*/ 	.word	0x00000082


	//----- nvinfo : EIATTR_KPARAM_INFO
	.align		4
.L_300:
        /*0008*/ 	.byte	0x04, 0x17
        /*000a*/ 	.short	(.L_302 - .L_301)
.L_301:
        /*000c*/ 	.word	0x00000000
        /*0010*/ 	.short	0x0000
        /*0012*/ 	.short	0x0000
        /*0014*/ 	.byte	0x00, 0xf0, 0x01, 0x2a


	//----- nvinfo : EIATTR_SPARSE_MMA_MASK
	.align		4
.L_302:
        /*0018*/ 	.byte	0x03, 0x50
        /*001a*/ 	.short	0x0000


	//----- nvinfo : EIATTR_MAXREG_COUNT
	.align		4
        /*001c*/ 	.byte	0x03, 0x1b
        /*001e*/ 	.short	0x00a8


	//----- nvinfo : EIATTR_MERCURY_ISA_VERSION
	.align		4
        /*0020*/ 	.byte	0x03, 0x5f
        /*0022*/ 	.short	0x0101


	//----- nvinfo : EIATTR_VRC_CTA_INIT_COUNT
	.align		4
        /*0024*/ 	.byte	0x02, 0x4a
	.zero		1
	.zero		1


	//----- nvinfo : EIATTR_EXIT_INSTR_OFFSETS
	.align		4
        /*0028*/ 	.byte	0x04, 0x1c
        /*002a*/ 	.short	(.L_304 - .L_303)


	//   ....[0]....
.L_303:
        /*002c*/ 	.word	0x00000010


	//----- nvinfo : EIATTR_MAX_THREADS
	.align		4
.L_304:
        /*0030*/ 	.byte	0x04, 0x05
        /*0032*/ 	.short	(.L_306 - .L_305)
.L_305:
        /*0034*/ 	.word	0x00000180
        /*0038*/ 	.word	0x00000001
        /*003c*/ 	.word	0x00000001


	//----- nvinfo : EIATTR_CBANK_PARAM_SIZE
	.align		4
.L_306:
        /*0040*/ 	.byte	0x03, 0x19
        /*0042*/ 	.short	0x0a80


	//----- nvinfo : EIATTR_PARAM_CBANK
	.align		4
        /*0044*/ 	.byte	0x04, 0x0a
        /*0046*/ 	.short	(.L_308 - .L_307)
	.align		4
.L_307:
        /*0048*/ 	.word	index@(.nv.constant0._ZN7cutlass13device_kernelIN5flash11enable_sm90INS1_16FlashAttnFwdSm90INS1_25CollectiveMainloopFwdSm90ILi2EN4cute5tupleIJNS5_1CILi1EEES8_S8_EEENS6_IJNS7_ILi128EEENS7_ILi96EEENS7_ILi64EEEEEELi256ENS_10bfloat16_tEfNS_4arch4Sm90ELb1ELb0ELb0ELb1ELb0ELb1ELb0ELb1ELb0ELb1ELb1ELb0EEENS1_21CollectiveEpilogueFwdINS6_IJSA_NS7_ILi256EEESB_EEES9_SE_SG_Li256ELb1ELb1ELb1ELb0EEENS1_36VarlenDynamicPersistentTileSchedulerILi128ELi96ELi256ELi128ELb1ELb1ELb1ELb1ELb1ELb1EEEEEEEEEvNT_6ParamsE)
        /*004c*/ 	.short	0x0380
        /*004e*/ 	.short	0x0a80


	//----- nvinfo : EIATTR_SW_WAR
	.align		4
.L_308:
        /*0050*/ 	.byte	0x04, 0x36
        /*0052*/ 	.short	(.L_310 - .L_309)
.L_309:
        /*0054*/ 	.word	0x00000008
.L_310:


//--------------------- .nv.info._ZN7cutlass13device_kernelIN5flash11enable_sm90INS1_16FlashAttnFwdSm90INS1_25CollectiveMainloopFwdSm90ILi2EN4cute5tupleIJNS5_1CILi1EEES8_S8_EEENS6_IJNS7_ILi128EEENS7_ILi96EEENS7_ILi64EEEEEELi256ENS_10bfloat16_tEfNS_4arch4Sm90ELb1ELb0ELb0ELb1ELb0ELb0ELb1ELb1ELb0ELb1ELb1ELb0EEENS1_21CollectiveEpilogueFwdINS6_IJSA_NS7_ILi256EEESB_EEES9_SE_SG_Li256ELb1ELb1ELb1ELb0EEENS1_36VarlenDynamicPersistentTileSchedulerILi128ELi96ELi256ELi128ELb1ELb1ELb1ELb1ELb1ELb1EEEEEEEEEvNT_6ParamsE --------------------------
	.section	.nv.info._ZN7cutlass13device_kernelIN5flash11enable_sm90INS1_16FlashAttnFwdSm90INS1_25CollectiveMainloopFwdSm90ILi2EN4cute5tupleIJNS5_1CILi1EEES8_S8_EEENS6_IJNS7_ILi128EEENS7_ILi96EEENS7_ILi64EEEEEELi256ENS_10bfloat16_tEfNS_4arch4Sm90ELb1ELb0ELb0ELb1ELb0ELb0ELb1ELb1ELb0ELb1ELb1ELb0EEENS1_21CollectiveEpilogueFwdINS6_IJSA_NS7_ILi256EEESB_EEES9_SE_SG_Li256ELb1ELb1ELb1ELb0EEENS1_36VarlenDynamicPersistentTileSchedulerILi128ELi96ELi256ELi128ELb1ELb1ELb1ELb1ELb1ELb1EEEEEEEEEvNT_6ParamsE,"",@"SHT_CUDA_INFO"
	.sectionflags	@""
	.align	4


	//----- nvinfo : EIATTR_CUDA_API_VERSION
	.align		4
        /*0000*/ 	.byte	0x04, 0x37
        /*0002*/ 	.short	(.L_312 - .L_311)
.L_311:
        /*0004*/ 	.word	0x00000082


	//----- nvinfo : EIATTR_KPARAM_INFO
	.align		4
.L_312:
        /*0008*/ 	.byte	0x04, 0x17
        /*000a*/ 	.short	(.L_314 - .L_313)
.L_313:
        /*000c*/ 	.word	0x00000000
        /*0010*/ 	.short	0x0000
        /*0012*/ 	.short	0x0000
        /*0014*/ 	.byte	0x00, 0xf0, 0x01, 0x2e


	//----- nvinfo : EIATTR_SPARSE_MMA_MASK
	.align		4
.L_314:
        /*0018*/ 	.byte	0x03, 0x50
        /*001a*/ 	.short	0x0000


	//----- nvinfo : EIATTR_MAXREG_COUNT
	.align		4
        /*001c*/ 	.byte	0x03, 0x1b
        /*001e*/ 	.short	0x00a8


	//----- nvinfo : EIATTR_MERCURY_ISA_VERSION
	.align		4
        /*0020*/ 	.byte	0x03, 0x5f
        /*0022*/ 	.short	0x0101


	//----- nvinfo : EIATTR_VRC_CTA_INIT_COUNT
	.align		4
        /*0024*/ 	.byte	0x02, 0x4a
	.zero		1
	.zero		1


	//----- nvinfo : EIATTR_EXIT_INSTR_OFFSETS
	.align		4
        /*0028*/ 	.byte	0x04, 0x1c
        /*002a*/ 	.short	(.L_316 - .L_315)


	//   ....[0]....
.L_315:
        /*002c*/ 	.word	0x00000010


	//----- nvinfo : EIATTR_MAX_THREADS
	.align		4
.L_316:
        /*0030*/ 	.byte	0x04, 0x05
        /*0032*/ 	.short	(.L_318 - .L_317)
.L_317:
        /*0034*/ 	.word	0x00000180
        /*0038*/ 	.word	0x00000001
        /*003c*/ 	.word	0x00000001


	//----- nvinfo : EIATTR_CBANK_PARAM_SIZE
	.align		4
.L_318:
        /*0040*/ 	.byte	0x03, 0x19
        /*0042*/ 	.short	0x0b80


	//----- nvinfo : EIATTR_PARAM_CBANK
	.align		4
        /*0044*/ 	.byte	0x04, 0x0a
        /*0046*/ 	.short	(.L_320 - .L_319)
	.align		4
.L_319:
        /*0048*/ 	.word	index@(.nv.constant0._ZN7cutlass13device_kernelIN5flash11enable_sm90INS1_16FlashAttnFwdSm90INS1_25CollectiveMainloopFwdSm90ILi2EN4cute5tupleIJNS5_1CILi1EEES8_S8_EEENS6_IJNS7_ILi128EEENS7_ILi96EEENS7_ILi64EEEEEELi256ENS_10bfloat16_tEfNS_4arch4Sm90ELb1ELb0ELb0ELb1ELb0ELb0ELb1ELb1ELb0ELb1ELb1ELb0EEENS1_21CollectiveEpilogueFwdINS6_IJSA_NS7_ILi256EEESB_EEES9_SE_SG_Li256ELb1ELb1ELb1ELb0EEENS1_36VarlenDynamicPersistentTileSchedulerILi128ELi96ELi256ELi128ELb1ELb1ELb1ELb1ELb1ELb1EEEEEEEEEvNT_6ParamsE)
        /*004c*/ 	.short	0x0380
        /*004e*/ 	.short	0x0b80


	//----- nvinfo : EIATTR_SW_WAR
	.align		4
.L_320:
        /*0050*/ 	.byte	0x04, 0x36
        /*0052*/ 	.short	(.L_322 - .L_321)
.L_321:
        /*0054*/ 	.word	0x00000008
.L_322:


//--------------------- .nv.info._ZN7cutlass13device_kernelIN5flash11enable_sm90INS1_16FlashAttnFwdSm90INS1_25CollectiveMainloopFwdSm90ILi2EN4cute5tupleIJNS5_1CILi1EEES8_S8_EEENS6_IJNS7_ILi128EEENS7_ILi96EEENS7_ILi64EEEEEELi256ENS_10bfloat16_tEfNS_4arch4Sm90ELb1ELb0ELb0ELb1ELb0ELb1ELb1ELb1ELb0ELb1ELb1ELb0EEENS1_21CollectiveEpilogueFwdINS6_IJSA_NS7_ILi256EEESB_EEES9_SE_SG_Li256ELb1ELb1ELb1ELb0EEENS1_36VarlenDynamicPersistentTileSchedulerILi128ELi96ELi256ELi128ELb1ELb1ELb1ELb1ELb1ELb1EEEEEEEEEvNT_6ParamsE --------------------------
	.section	.nv.info._ZN7cutlass13device_kernelIN5flash11enable_sm90INS1_16FlashAttnFwdSm90INS1_25CollectiveMainloopFwdSm90ILi2EN4cute5tupleIJNS5_1CILi1EEES8_S8_EEENS6_IJNS7_ILi128EEENS7_ILi96EEENS7_ILi64EEEEEELi256ENS_10bfloat16_tEfNS_4arch4Sm90ELb1ELb0ELb0ELb1ELb0ELb1ELb1ELb1ELb0ELb1ELb1ELb0EEENS1_21CollectiveEpilogueFwdINS6_IJSA_NS7_ILi256EEESB_EEES9_SE_SG_Li256ELb1ELb1ELb1ELb0EEENS1_36VarlenDynamicPersistentTileSchedulerILi128ELi96ELi256ELi128ELb1ELb1ELb1ELb1ELb1ELb1EEEEEEEEEvNT_6ParamsE,"",@"SHT_CUDA_INFO"
	.sectionflags	@""
	.align	4


	//----- nvinfo : EIATTR_CUDA_API_VERSION
	.align		4
        /*0000*/ 	.byte	0x04, 0x37
        /*0002*/ 	.short	(.L_324 - .L_323)
.L_323:
        /*0004*/ 	.word	0x00000082


	//----- nvinfo : EIATTR_KPARAM_INFO
	.align		4
.L_324:
        /*0008*/ 	.byte	0x04, 0x17
        /*000a*/ 	.short	(.L_326 - .L_325)
.L_325:
        /*000c*/ 	.word	0x00000000
        /*0010*/ 	.short	0x0000
        /*0012*/ 	.short	0x0000
        /*0014*/ 	.byte	0x00, 0xf0, 0x01, 0x2e


	//----- nvinfo : EIATTR_SPARSE_MMA_MASK
	.align		4
.L_326:
        /*0018*/ 	.byte	0x03, 0x50
        /*001a*/ 	.short	0x0000


	//----- nvinfo : EIATTR_MAXREG_COUNT
	.align		4
        /*001c*/ 	.byte	0x03, 0x1b
        /*001e*/ 	.short	0x00a8


	//----- nvinfo : EIATTR_MERCURY_ISA_VERSION
	.align		4
        /*0020*/ 	.byte	0x03, 0x5f
        /*0022*/ 	.short	0x0101


	//----- nvinfo : EIATTR_VRC_CTA_INIT_COUNT
	.align		4
        /*0024*/ 	.byte	0x02, 0x4a
	.zero		1
	.zero		1


	//----- nvinfo : EIATTR_EXIT_INSTR_OFFSETS
	.align		4
        /*0028*/ 	.byte	0x04, 0x1c
        /*002a*/ 	.short	(.L_328 - .L_327)


	//   ....[0]....
.L_327:
        /*002c*/ 	.word	0x00000010


	//----- nvinfo : EIATTR_MAX_THREADS
	.align		4
.L_328:
        /*0030*/ 	.byte	0x04, 0x05
        /*0032*/ 	.short	(.L_330 - .L_329)
.L_329:
        /*0034*/ 	.word	0x00000180
        /*0038*/ 	.word	0x00000001
        /*003c*/ 	.word	0x00000001


	//----- nvinfo : EIATTR_CBANK_PARAM_SIZE
	.align		4
.L_330:
        /*0040*/ 	.byte	0x03, 0x19
        /*0042*/ 	.short	0x0b80


	//----- nvinfo : EIATTR_PARAM_CBANK
	.align		4
        /*0044*/ 	.byte	0x04, 0x0a
        /*0046*/ 	.short	(.L_332 - .L_331)
	.align		4
.L_331:
        /*0048*/ 	.word	index@(.nv.constant0._ZN7cutlass13device_kernelIN5flash11enable_sm90INS1_16FlashAttnFwdSm90INS1_25CollectiveMainloopFwdSm90ILi2EN4cute5tupleIJNS5_1CILi1EEES8_S8_EEENS6_IJNS7_ILi128EEENS7_ILi96EEENS7_ILi64EEEEEELi256ENS_10bfloat16_tEfNS_4arch4Sm90ELb1ELb0ELb0ELb1ELb0ELb1ELb1ELb1ELb0ELb1ELb1ELb0EEENS1_21CollectiveEpilogueFwdINS6_IJSA_NS7_ILi256EEESB_EEES9_SE_SG_Li256ELb1ELb1ELb1ELb0EEENS1_36VarlenDynamicPersistentTileSchedulerILi128ELi96ELi256ELi128ELb1ELb1ELb1ELb1ELb1ELb1EEEEEEEEEvNT_6ParamsE)
        /*004c*/ 	.short	0x0380
        /*004e*/ 	.short	0x0b80


	//----- nvinfo : EIATTR_SW_WAR
	.align		4
.L_332:
        /*0050*/ 	.byte	0x04, 0x36
        /*0052*/ 	.short	(.L_334 - .L_333)
.L_333:
        /*0054*/ 	.word	0x00000008
.L_334:


//--------------------- .nv.callgraph             --------------------------
	.section	.nv.callgraph,"",@"SHT_CUDA_CALLGRAPH"
	.align	4
	.sectionentsize	8
	.align		4
        /*0000*/ 	.word	0x00000000
	.align		4
        /*0004*/ 	.word	0xffffffff
	.align		4
        /*0008*/ 	.word	0x00000000
	.align		4
        /*000c*/ 	.word	0xfffffffe
	.align		4
        /*0010*/ 	.word	0x00000000
	.align		4
        /*0014*/ 	.word	0xfffffffd
	.align		4
        /*0018*/ 	.word	0x00000000
	.align		4
        /*001c*/ 	.word	0xfffffffc


//--------------------- .nv.constant4             --------------------------
	.section	.nv.constant4,"a",@progbits
	.align	8
	.align		8
.nv.constant4:
        /*0000*/ 	.dword	_ZN75_INTERNAL_fdad60e4_39_flash_fwd_hdim64_256_bf16_split_sm90_cu_49158569_32594cuda3std3__45__cpo5beginE
	.align		8
        /*0008*/ 	.dword	_ZN75_INTERNAL_fdad60e4_39_flash_fwd_hdim64_256_bf16_split_sm90_cu_49158569_32594cuda3std3__45__cpo3endE
	.align		8
        /*0010*/ 	.dword	_ZN75_INTERNAL_fdad60e4_39_flash_fwd_hdim64_256_bf16_split_sm90_cu_49158569_32594cuda3std3__45__cpo6cbeginE
	.align		8
        /*0018*/ 	.dword	_ZN75_INTERNAL_fdad60e4_39_flash_fwd_hdim64_256_bf16_split_sm90_cu_49158569_32594cuda3std3__45__cpo4cendE
	.align		8
        /*0020*/ 	.dword	_ZN75_INTERNAL_fdad60e4_39_flash_fwd_hdim64_256_bf16_split_sm90_cu_49158569_32594cuda3std3__477_GLOBAL__N__fdad60e4_39_flash_fwd_hdim64_256_bf16_split_sm90_cu_49158569_32596ignoreE
	.align		8
        /*0028*/ 	.dword	_ZN75_INTERNAL_fdad60e4_39_flash_fwd_hdim64_256_bf16_split_sm90_cu_49158569_32594cuda3std3__419piecewise_constructE
	.align		8
        /*0030*/ 	.dword	_ZN75_INTERNAL_fdad60e4_39_flash_fwd_hdim64_256_bf16_split_sm90_cu_49158569_32594cuda3std3__48in_placeE
	.align		8
        /*0038*/ 	.dword	_ZN75_INTERNAL_fdad60e4_39_flash_fwd_hdim64_256_bf16_split_sm90_cu_49158569_32594cuda3std6ranges3__45__cpo4swapE
	.align		8
        /*0040*/ 	.dword	_ZN75_INTERNAL_fdad60e4_39_flash_fwd_hdim64_256_bf16_split_sm90_cu_49158569_32594cuda3std6ranges3__45__cpo9iter_moveE
	.align		8
        /*0048*/ 	.dword	_ZN75_INTERNAL_fdad60e4_39_flash_fwd_hdim64_256_bf16_split_sm90_cu_49158569_32594cute7productE
	.align		8
        /*0050*/ 	.dword	_ZN75_INTERNAL_fdad60e4_39_flash_fwd_hdim64_256_bf16_split_sm90_cu_49158569_32594cute1_E


//--------------------- .text._ZN7cutlass13device_kernelIN5flash11enable_sm90INS1_16FlashAttnFwdSm90INS1_25CollectiveMainloopFwdSm90ILi2EN4cute5tupleIJNS5_1CILi1EEES8_S8_EEENS6_IJNS7_ILi128EEENS7_ILi96EEENS7_ILi64EEEEEELi256ENS_10bfloat16_tEfNS_4arch4Sm90ELb0ELb0ELb0ELb0ELb0ELb0ELb0ELb1ELb0ELb1ELb1ELb0EEENS1_21CollectiveEpilogueFwdINS6_IJSA_NS7_ILi256EEESB_EEES9_SE_SG_Li256ELb0ELb1ELb1ELb0EEENS1_19SingleTileSchedulerILb0ELb1ELb1ELi128EEEEEEEEEvNT_6ParamsE --------------------------
	.section	.text._ZN7cutlass13device_kernelIN5flash11enable_sm90INS1_16FlashAttnFwdSm90INS1_25CollectiveMainloopFwdSm90ILi2EN4cute5tupleIJNS5_1CILi1EEES8_S8_EEENS6_IJNS7_ILi128EEENS7_ILi96EEENS7_ILi64EEEEEELi256ENS_10bfloat16_tEfNS_4arch4Sm90ELb0ELb0ELb0ELb0ELb0ELb0ELb0ELb1ELb0ELb1ELb1ELb0EEENS1_21CollectiveEpilogueFwdINS6_IJSA_NS7_ILi256EEESB_EEES9_SE_SG_Li256ELb0ELb1ELb1ELb0EEENS1_19SingleTileSchedulerILb0ELb1ELb1ELi128EEEEEEEEEvNT_6ParamsE,"ax",@progbits
	.align	128
.text._ZN7cutlass13device_kernelIN5flash11enable_sm90INS1_16FlashAttnFwdSm90INS1_25CollectiveMainloopFwdSm90ILi2EN4cute5tupleIJNS5_1CILi1EEES8_S8_EEENS6_IJNS7_ILi128EEENS7_ILi96EEENS7_ILi64EEEEEELi256ENS_10bfloat16_tEfNS_4arch4Sm90ELb0ELb0ELb0ELb0ELb0ELb0ELb0ELb1ELb0ELb1ELb1ELb0EEENS1_21CollectiveEpilogueFwdINS6_IJSA_NS7_ILi256EEESB_EEES9_SE_SG_Li256ELb0ELb1ELb1ELb0EEENS1_19SingleTileSchedulerILb0ELb1ELb1ELi128EEEEEEEEEvNT_6ParamsE:
        .type           _ZN7cutlass13device_kernelIN5flash11enable_sm90INS1_16FlashAttnFwdSm90INS1_25CollectiveMainloopFwdSm90ILi2EN4cute5tupleIJNS5_1CILi1EEES8_S8_EEENS6_IJNS7_ILi128EEENS7_ILi96EEENS7_ILi64EEEEEELi256ENS_10bfloat16_tEfNS_4arch4Sm90ELb0ELb0ELb0ELb0ELb0ELb0ELb0ELb1ELb0ELb1ELb1ELb0EEENS1_21CollectiveEpilogueFwdINS6_IJSA_NS7_ILi256EEESB_EEES9_SE_SG_Li256ELb0ELb1ELb1ELb0EEENS1_19SingleTileSchedulerILb0ELb1ELb1ELi128EEEEEEEEEvNT_6ParamsE,@function
        .size           _ZN7cutlass13device_kernelIN5flash11enable_sm90INS1_16FlashAttnFwdSm90INS1_25CollectiveMainloopFwdSm90ILi2EN4cute5tupleIJNS5_1CILi1EEES8_S8_EEENS6_IJNS7_ILi128EEENS7_ILi96EEENS7_ILi64EEEEEELi256ENS_10bfloat16_tEfNS_4arch4Sm90ELb0ELb0ELb0ELb0ELb0ELb0ELb0ELb1ELb0ELb1ELb1ELb0EEENS1_21CollectiveEpilogueFwdINS6_IJSA_NS7_ILi256EEESB_EEES9_SE_SG_Li256ELb0ELb1ELb1ELb0EEENS1_19SingleTileSchedulerILb0ELb1ELb1ELi128EEEEEEEEEvNT_6ParamsE,(.L_x_18 - _ZN7cutlass13device_kernelIN5flash11enable_sm90INS1_16FlashAttnFwdSm90INS1_25CollectiveMainloopFwdSm90ILi2EN4cute5tupleIJNS5_1CILi1EEES8_S8_EEENS6_IJNS7_ILi128EEENS7_ILi96EEENS7_ILi64EEEEEELi256ENS_10bfloat16_tEfNS_4arch4Sm90ELb0ELb0ELb0ELb0ELb0ELb0ELb0ELb1ELb0ELb1ELb1ELb0EEENS1_21CollectiveEpilogueFwdINS6_IJSA_NS7_ILi256EEESB_EEES9_SE_SG_Li256ELb0ELb1ELb1ELb0EEENS1_19SingleTileSchedulerILb0ELb1ELb1ELi128EEEEEEEEEvNT_6ParamsE)
        .other          _ZN7cutlass13device_kernelIN5flash11enable_sm90INS1_16FlashAttnFwdSm90INS1_25CollectiveMainloopFwdSm90ILi2EN4cute5tupleIJNS5_1CILi1EEES8_S8_EEENS6_IJNS7_ILi128EEENS7_ILi96EEENS7_ILi64EEEEEELi256ENS_10bfloat16_tEfNS_4arch4Sm90ELb0ELb0ELb0ELb0ELb0ELb0ELb0ELb1ELb0ELb1ELb1ELb0EEENS1_21CollectiveEpilogueFwdINS6_IJSA_NS7_ILi256EEESB_EEES9_SE_SG_Li256ELb0ELb1ELb1ELb0EEENS1_19SingleTileSchedulerILb0ELb1ELb1ELi128EEEEEEEEEvNT_6ParamsE,@"STO_CUDA_ENTRY STV_DEFAULT"
_ZN7cutlass13device_kernelIN5flash11enable_sm90INS1_16FlashAttnFwdSm90INS1_25CollectiveMainloopFwdSm90ILi2EN4cute5tupleIJNS5_1CILi1EEES8_S8_EEENS6_IJNS7_ILi128EEENS7_ILi96EEENS7_ILi64EEEEEELi256ENS_10bfloat16_tEfNS_4arch4Sm90ELb0ELb0ELb0ELb0ELb0ELb0ELb0ELb1ELb0ELb1ELb1ELb0EEENS1_21CollectiveEpilogueFwdINS6_IJSA_NS7_ILi256EEESB_EEES9_SE_SG_Li256ELb0ELb1ELb1ELb0EEENS1_19SingleTileSchedulerILb0ELb1ELb1ELi128EEEEEEEEEvNT_6ParamsE:
[----:B------:R-:W-:Y:S01]  /*0000*/  LDC R1, c[0x0][0x37c] ;  /* 0x0000df00ff017b82 */ /* 0x000fe20000000800 */
[----:B------:R-:W-:Y:S05]  /*0010*/  EXIT ;  /* 0x000000000000794d */ /* 0x000fea0003800000 */
.L_x_0:
[----:B------:R-:W-:-:S00]  /*0020*/  BRA `(.L_x_0) ;  /* 0xfffffffc00fc7947 */ /* 0x000fc0000383ffff */
[----:B------:R-:W-:-:S00]  /*0030*/  NOP ;  /* 0x0000000000007918 */ /* 0x000fc00000000000 */
        /* <DEDUP_REMOVED lines=12> */
.L_x_18:


//--------------------- .text._ZN7cutlass13device_kernelIN5flash11enable_sm90INS1_16FlashAttnFwdSm90INS1_25CollectiveMainloopFwdSm90ILi2EN4cute5tupleIJNS5_1CILi1EEES8_S8_EEENS6_IJNS7_ILi128EEENS7_ILi96EEENS7_ILi64EEEEEELi256ENS_10bfloat16_tEfNS_4arch4Sm90ELb0ELb0ELb0ELb0ELb0ELb0ELb1ELb1ELb0ELb1ELb1ELb0EEENS1_21CollectiveEpilogueFwdINS6_IJSA_NS7_ILi256EEESB_EEES9_SE_SG_Li256ELb0ELb1ELb1ELb0EEENS1_19SingleTileSchedulerILb0ELb1ELb1ELi128EEEEEEEEEvNT_6ParamsE --------------------------
	.section	.text._ZN7cutlass13device_kernelIN5flash11enable_sm90INS1_16FlashAttnFwdSm90INS1_25CollectiveMainloopFwdSm90ILi2EN4cute5tupleIJNS5_1CILi1EEES8_S8_EEENS6_IJNS7_ILi128EEENS7_ILi96EEENS7_ILi64EEEEEELi256ENS_10bfloat16_tEfNS_4arch4Sm90ELb0ELb0ELb0ELb0ELb0ELb0ELb1ELb1ELb0ELb1ELb1ELb0EEENS1_21CollectiveEpilogueFwdINS6_IJSA_NS7_ILi256EEESB_EEES9_SE_SG_Li256ELb0ELb1ELb1ELb0EEENS1_19SingleTileSchedulerILb0ELb1ELb1ELi128EEEEEEEEEvNT_6ParamsE,"ax",@progbits
	.align	128
.text._ZN7cutlass13device_kernelIN5flash11enable_sm90INS1_16FlashAttnFwdSm90INS1_25CollectiveMainloopFwdSm90ILi2EN4cute5tupleIJNS5_1CILi1EEES8_S8_EEENS6_IJNS7_ILi128EEENS7_ILi96EEENS7_ILi64EEEEEELi256ENS_10bfloat16_tEfNS_4arch4Sm90ELb0ELb0ELb0ELb0ELb0ELb0ELb1ELb1ELb0ELb1ELb1ELb0EEENS1_21CollectiveEpilogueFwdINS6_IJSA_NS7_ILi256EEESB_EEES9_SE_SG_Li256ELb0ELb1ELb1ELb0EEENS1_19SingleTileSchedulerILb0ELb1ELb1ELi128EEEEEEEEEvNT_6ParamsE:
        .type           _ZN7cutlass13device_kernelIN5flash11enable_sm90INS1_16FlashAttnFwdSm90INS1_25CollectiveMainloopFwdSm90ILi2EN4cute5tupleIJNS5_1CILi1EEES8_S8_EEENS6_IJNS7_ILi128EEENS7_ILi96EEENS7_ILi64EEEEEELi256ENS_10bfloat16_tEfNS_4arch4Sm90ELb0ELb0ELb0ELb0ELb0ELb0ELb1ELb1ELb0ELb1ELb1ELb0EEENS1_21CollectiveEpilogueFwdINS6_IJSA_NS7_ILi256EEESB_EEES9_SE_SG_Li256ELb0ELb1ELb1ELb0EEENS1_19SingleTileSchedulerILb0ELb1ELb1ELi128EEEEEEEEEvNT_6ParamsE,@function
        .size           _ZN7cutlass13device_kernelIN5flash11enable_sm90INS1_16FlashAttnFwdSm90INS1_25CollectiveMainloopFwdSm90ILi2EN4cute5tupleIJNS5_1CILi1EEES8_S8_EEENS6_IJNS7_ILi128EEENS7_ILi96EEENS7_ILi64EEEEEELi256ENS_10bfloat16_tEfNS_4arch4Sm90ELb0ELb0ELb0ELb0ELb0ELb0ELb1ELb1ELb0ELb1ELb1ELb0EEENS1_21CollectiveEpilogueFwdINS6_IJSA_NS7_ILi256EEESB_EEES9_SE_SG_Li256ELb0ELb1ELb1ELb0EEENS1_19SingleTileSchedulerILb0ELb1ELb1ELi128EEEEEEEEEvNT_6ParamsE,(.L_x_19 - _ZN7cutlass13device_kernelIN5flash11enable_sm90INS1_16FlashAttnFwdSm90INS1_25CollectiveMainloopFwdSm90ILi2EN4cute5tupleIJNS5_1CILi1EEES8_S8_EEENS6_IJNS7_ILi128EEENS7_ILi96EEENS7_ILi64EEEEEELi256ENS_10bfloat16_tEfNS_4arch4Sm90ELb0ELb0ELb0ELb0ELb0ELb0ELb1ELb1ELb0ELb1ELb1ELb0EEENS1_21CollectiveEpilogueFwdINS6_IJSA_NS7_ILi256EEESB_EEES9_SE_SG_Li256ELb0ELb1ELb1ELb0EEENS1_19SingleTileSchedulerILb0ELb1ELb1ELi128EEEEEEEEEvNT_6ParamsE)
        .other          _ZN7cutlass13device_kernelIN5flash11enable_sm90INS1_16FlashAttnFwdSm90INS1_25CollectiveMainloopFwdSm90ILi2EN4cute5tupleIJNS5_1CILi1EEES8_S8_EEENS6_IJNS7_ILi128EEENS7_ILi96EEENS7_ILi64EEEEEELi256ENS_10bfloat16_tEfNS_4arch4Sm90ELb0ELb0ELb0ELb0ELb0ELb0ELb1ELb1ELb0ELb1ELb1ELb0EEENS1_21CollectiveEpilogueFwdINS6_IJSA_NS7_ILi256EEESB_EEES9_SE_SG_Li256ELb0ELb1ELb1ELb0EEENS1_19SingleTileSchedulerILb0ELb1ELb1ELi128EEEEEEEEEvNT_6ParamsE,@"STO_CUDA_ENTRY STV_DEFAULT"
_ZN7cutlass13device_kernelIN5flash11enable_sm90INS1_16FlashAttnFwdSm90INS1_25CollectiveMainloopFwdSm90ILi2EN4cute5tupleIJNS5_1CILi1EEES8_S8_EEENS6_IJNS7_ILi128EEENS7_ILi96EEENS7_ILi64EEEEEELi256ENS_10bfloat16_tEfNS_4arch4Sm90ELb0ELb0ELb0ELb0ELb0ELb0ELb1ELb1ELb0ELb1ELb1ELb0EEENS1_21CollectiveEpilogueFwdINS6_IJSA_NS7_ILi256EEESB_EEES9_SE_SG_Li256ELb0ELb1ELb1ELb0EEENS1_19SingleTileSchedulerILb0ELb1ELb1ELi128EEEEEEEEEvNT_6ParamsE:
[----:B------:R-:W-:Y:S01]  /*0000*/  LDC R1, c[0x0][0x37c] ;  /* 0x0000df00ff017b82 */ /* 0x000fe20000000800 */
[----:B------:R-:W-:Y:S05]  /*0010*/  EXIT ;  /* 0x000000000000794d */ /* 0x000fea0003800000 */
.L_x_1:
        /* <DEDUP_REMOVED lines=14> */
.L_x_19:


//--------------------- .text._ZN7cutlass13device_kernelIN5flash11enable_sm90INS1_16FlashAttnFwdSm90INS1_25CollectiveMainloopFwdSm90ILi2EN4cute5tupleIJNS5_1CILi1EEES8_S8_EEENS6_IJNS7_ILi128EEENS7_ILi96EEENS7_ILi64EEEEEELi256ENS_10bfloat16_tEfNS_4arch4Sm90ELb0ELb0ELb0ELb1ELb0ELb0ELb0ELb1ELb0ELb1ELb1ELb0EEENS1_21CollectiveEpilogueFwdINS6_IJSA_NS7_ILi256EEESB_EEES9_SE_SG_Li256ELb1ELb1ELb1ELb0EEENS1_36VarlenDynamicPersistentTileSchedulerILi128ELi96ELi256ELi128ELb1ELb1ELb1ELb0ELb1ELb1EEEEEEEEEvNT_6ParamsE --------------------------
	.section	.text._ZN7cutlass13device_kernelIN5flash11enable_sm90INS1_16FlashAttnFwdSm90INS1_25CollectiveMainloopFwdSm90ILi2EN4cute5tupleIJNS5_1CILi1EEES8_S8_EEENS6_IJNS7_ILi128EEENS7_ILi96EEENS7_ILi64EEEEEELi256ENS_10bfloat16_tEfNS_4arch4Sm90ELb0ELb0ELb0ELb1ELb0ELb0ELb0ELb1ELb0ELb1ELb1ELb0EEENS1_21CollectiveEpilogueFwdINS6_IJSA_NS7_ILi256EEESB_EEES9_SE_SG_Li256ELb1ELb1ELb1ELb0EEENS1_36VarlenDynamicPersistentTileSchedulerILi128ELi96ELi256ELi128ELb1ELb1ELb1ELb0ELb1ELb1EEEEEEEEEvNT_6ParamsE,"ax",@progbits
	.align	128
.text._ZN7cutlass13device_kernelIN5flash11enable_sm90INS1_16FlashAttnFwdSm90INS1_25CollectiveMainloopFwdSm90ILi2EN4cute5tupleIJNS5_1CILi1EEES8_S8_EEENS6_IJNS7_ILi128EEENS7_ILi96EEENS7_ILi64EEEEEELi256ENS_10bfloat16_tEfNS_4arch4Sm90ELb0ELb0ELb0ELb1ELb0ELb0ELb0ELb1ELb0ELb1ELb1ELb0EEENS1_21CollectiveEpilogueFwdINS6_IJSA_NS7_ILi256EEESB_EEES9_SE_SG_Li256ELb1ELb1ELb1ELb0EEENS1_36VarlenDynamicPersistentTileSchedulerILi128ELi96ELi256ELi128ELb1ELb1ELb1ELb0ELb1ELb1EEEEEEEEEvNT_6ParamsE:
        .type           _ZN7cutlass13device_kernelIN5flash11enable_sm90INS1_16FlashAttnFwdSm90INS1_25CollectiveMainloopFwdSm90ILi2EN4cute5tupleIJNS5_1CILi1EEES8_S8_EEENS6_IJNS7_ILi128EEENS7_ILi96EEENS7_ILi64EEEEEELi256ENS_10bfloat16_tEfNS_4arch4Sm90ELb0ELb0ELb0ELb1ELb0ELb0ELb0ELb1ELb0ELb1ELb1ELb0EEENS1_21CollectiveEpilogueFwdINS6_IJSA_NS7_ILi256EEESB_EEES9_SE_SG_Li256ELb1ELb1ELb1ELb0EEENS1_36VarlenDynamicPersistentTileSchedulerILi128ELi96ELi256ELi128ELb1ELb1ELb1ELb0ELb1ELb1EEEEEEEEEvNT_6ParamsE,@function
        .size           _ZN7cutlass13device_kernelIN5flash11enable_sm90INS1_16FlashAttnFwdSm90INS1_25CollectiveMainloopFwdSm90ILi2EN4cute5tupleIJNS5_1CILi1EEES8_S8_EEENS6_IJNS7_ILi128EEENS7_ILi96EEENS7_ILi64EEEEEELi256ENS_10bfloat16_tEfNS_4arch4Sm90ELb0ELb0ELb0ELb1ELb0ELb0ELb0ELb1ELb0ELb1ELb1ELb0EEENS1_21CollectiveEpilogueFwdINS6_IJSA_NS7_ILi256EEESB_EEES9_SE_SG_Li256ELb1ELb1ELb1ELb0EEENS1_36VarlenDynamicPersistentTileSchedulerILi128ELi96ELi256ELi128ELb1ELb1ELb1ELb0ELb1ELb1EEEEEEEEEvNT_6ParamsE,(.L_x_20 - _ZN7cutlass13device_kernelIN5flash11enable_sm90INS1_16FlashAttnFwdSm90INS1_25CollectiveMainloopFwdSm90ILi2EN4cute5tupleIJNS5_1CILi1EEES8_S8_EEENS6_IJNS7_ILi128EEENS7_ILi96EEENS7_ILi64EEEEEELi256ENS_10bfloat16_tEfNS_4arch4Sm90ELb0ELb0ELb0ELb1ELb0ELb0ELb0ELb1ELb0ELb1ELb1ELb0EEENS1_21CollectiveEpilogueFwdINS6_IJSA_NS7_ILi256EEESB_EEES9_SE_SG_Li256ELb1ELb1ELb1ELb0EEENS1_36VarlenDynamicPersistentTileSchedulerILi128ELi96ELi256ELi128ELb1ELb1ELb1ELb0ELb1ELb1EEEEEEEEEvNT_6ParamsE)
        .other          _ZN7cutlass13device_kernelIN5flash11enable_sm90INS1_16FlashAttnFwdSm90INS1_25CollectiveMainloopFwdSm90ILi2EN4cute5tupleIJNS5_1CILi1EEES8_S8_EEENS6_IJNS7_ILi128EEENS7_ILi96EEENS7_ILi64EEEEEELi256ENS_10bfloat16_tEfNS_4arch4Sm90ELb0ELb0ELb0ELb1ELb0ELb0ELb0ELb1ELb0ELb1ELb1ELb0EEENS1_21CollectiveEpilogueFwdINS6_IJSA_NS7_ILi256EEESB_EEES9_SE_SG_Li256ELb1ELb1ELb1ELb0EEENS1_36VarlenDynamicPersistentTileSchedulerILi128ELi96ELi256ELi128ELb1ELb1ELb1ELb0ELb1ELb1EEEEEEEEEvNT_6ParamsE,@"STO_CUDA_ENTRY STV_DEFAULT"
_ZN7cutlass13device_kernelIN5flash11enable_sm90INS1_16FlashAttnFwdSm90INS1_25CollectiveMainloopFwdSm90ILi2EN4cute5tupleIJNS5_1CILi1EEES8_S8_EEENS6_IJNS7_ILi128EEENS7_ILi96EEENS7_ILi64EEEEEELi256ENS_10bfloat16_tEfNS_4arch4Sm90ELb0ELb0ELb0ELb1ELb0ELb0ELb0ELb1ELb0ELb1ELb1ELb0EEENS1_21CollectiveEpilogueFwdINS6_IJSA_NS7_ILi256EEESB_EEES9_SE_SG_Li256ELb1ELb1ELb1ELb0EEENS1_36VarlenDynamicPersistentTileSchedulerILi128ELi96ELi256ELi128ELb1ELb1ELb1ELb0ELb1ELb1EEEEEEEEEvNT_6ParamsE:
[----:B------:R-:W-:Y:S01]  /*0000*/  LDC R1, c[0x0][0x37c] ;  /* 0x0000df00ff017b82 */ /* 0x000fe20000000800 */
[----:B------:R-:W-:Y:S05]  /*0010*/  EXIT ;  /* 0x000000000000794d */ /* 0x000fea0003800000 */
.L_x_2:
        /* <DEDUP_REMOVED lines=14> */
.L_x_20:


//--------------------- .text._ZN7cutlass13device_kernelIN5flash11enable_sm90INS1_16FlashAttnFwdSm90INS1_25CollectiveMainloopFwdSm90ILi2EN4cute5tupleIJNS5_1CILi1EEES8_S8_EEENS6_IJNS7_ILi128EEENS7_ILi96EEENS7_ILi64EEEEEELi256ENS_10bfloat16_tEfNS_4arch4Sm90ELb0ELb0ELb0ELb1ELb0ELb1ELb0ELb1ELb0ELb1ELb1ELb0EEENS1_21CollectiveEpilogueFwdINS6_IJSA_NS7_ILi256EEESB_EEES9_SE_SG_Li256ELb1ELb1ELb1ELb0EEENS1_36VarlenDynamicPersistentTileSchedulerILi128ELi96ELi256ELi128ELb1ELb1ELb1ELb0ELb1ELb1EEEEEEEEEvNT_6ParamsE --------------------------
	.section	.text._ZN7cutlass13device_kernelIN5flash11enable_sm90INS1_16FlashAttnFwdSm90INS1_25CollectiveMainloopFwdSm90ILi2EN4cute5tupleIJNS5_1CILi1EEES8_S8_EEENS6_IJNS7_ILi128EEENS7_ILi96EEENS7_ILi64EEEEEELi256ENS_10bfloat16_tEfNS_4arch4Sm90ELb0ELb0ELb0ELb1ELb0ELb1ELb0ELb1ELb0ELb1ELb1ELb0EEENS1_21CollectiveEpilogueFwdINS6_IJSA_NS7_ILi256EEESB_EEES9_SE_SG_Li256ELb1ELb1ELb1ELb0EEENS1_36VarlenDynamicPersistentTileSchedulerILi128ELi96ELi256ELi128ELb1ELb1ELb1ELb0ELb1ELb1EEEEEEEEEvNT_6ParamsE,"ax",@progbits
	.align	128
.text._ZN7cutlass13device_kernelIN5flash11enable_sm90INS1_16FlashAttnFwdSm90INS1_25CollectiveMainloopFwdSm90ILi2EN4cute5tupleIJNS5_1CILi1EEES8_S8_EEENS6_IJNS7_ILi128EEENS7_ILi96EEENS7_ILi64EEEEEELi256ENS_10bfloat16_tEfNS_4arch4Sm90ELb0ELb0ELb0ELb1ELb0ELb1ELb0ELb1ELb0ELb1ELb1ELb0EEENS1_21CollectiveEpilogueFwdINS6_IJSA_NS7_ILi256EEESB_EEES9_SE_SG_Li256ELb1ELb1ELb1ELb0EEENS1_36VarlenDynamicPersistentTileSchedulerILi128ELi96ELi256ELi128ELb1ELb1ELb1ELb0ELb1ELb1EEEEEEEEEvNT_6ParamsE:
        .type           _ZN7cutlass13device_kernelIN5flash11enable_sm90INS1_16FlashAttnFwdSm90INS1_25CollectiveMainloopFwdSm90ILi2EN4cute5tupleIJNS5_1CILi1EEES8_S8_EEENS6_IJNS7_ILi128EEENS7_ILi96EEENS7_ILi64EEEEEELi256ENS_10bfloat16_tEfNS_4arch4Sm90ELb0ELb0ELb0ELb1ELb0ELb1ELb0ELb1ELb0ELb1ELb1ELb0EEENS1_21CollectiveEpilogueFwdINS6_IJSA_NS7_ILi256EEESB_EEES9_SE_SG_Li256ELb1ELb1ELb1ELb0EEENS1_36VarlenDynamicPersistentTileSchedulerILi128ELi96ELi256ELi128ELb1ELb1ELb1ELb0ELb1ELb1EEEEEEEEEvNT_6ParamsE,@function
        .size           _ZN7cutlass13device_kernelIN5flash11enable_sm90INS1_16FlashAttnFwdSm90INS1_25CollectiveMainloopFwdSm90ILi2EN4cute5tupleIJNS5_1CILi1EEES8_S8_EEENS6_IJNS7_ILi128EEENS7_ILi96EEENS7_ILi64EEEEEELi256ENS_10bfloat16_tEfNS_4arch4Sm90ELb0ELb0ELb0ELb1ELb0ELb1ELb0ELb1ELb0ELb1ELb1ELb0EEENS1_21CollectiveEpilogueFwdINS6_IJSA_NS7_ILi256EEESB_EEES9_SE_SG_Li256ELb1ELb1ELb1ELb0EEENS1_36VarlenDynamicPersistentTileSchedulerILi128ELi96ELi256ELi128ELb1ELb1ELb1ELb0ELb1ELb1EEEEEEEEEvNT_6ParamsE,(.L_x_21 - _ZN7cutlass13device_kernelIN5flash11enable_sm90INS1_16FlashAttnFwdSm90INS1_25CollectiveMainloopFwdSm90ILi2EN4cute5tupleIJNS5_1CILi1EEES8_S8_EEENS6_IJNS7_ILi128EEENS7_ILi96EEENS7_ILi64EEEEEELi256ENS_10bfloat16_tEfNS_4arch4Sm90ELb0ELb0ELb0ELb1ELb0ELb1ELb0ELb1ELb0ELb1ELb1ELb0EEENS1_21CollectiveEpilogueFwdINS6_IJSA_NS7_ILi256EEESB_EEES9_SE_SG_Li256ELb1ELb1ELb1ELb0EEENS1_36VarlenDynamicPersistentTileSchedulerILi128ELi96ELi256ELi128ELb1ELb1ELb1ELb0ELb1ELb1EEEEEEEEEvNT_6ParamsE)
        .other          _ZN7cutlass13device_kernelIN5flash11enable_sm90INS1_16FlashAttnFwdSm90INS1_25CollectiveMainloopFwdSm90ILi2EN4cute5tupleIJNS5_1CILi1EEES8_S8_EEENS6_IJNS7_ILi128EEENS7_ILi96EEENS7_ILi64EEEEEELi256ENS_10bfloat16_tEfNS_4arch4Sm90ELb0ELb0ELb0ELb1ELb0ELb1ELb0ELb1ELb0ELb1ELb1ELb0EEENS1_21CollectiveEpilogueFwdINS6_IJSA_NS7_ILi256EEESB_EEES9_SE_SG_Li256ELb1ELb1ELb1ELb0EEENS1_36VarlenDynamicPersistentTileSchedulerILi128ELi96ELi256ELi128ELb1ELb1ELb1ELb0ELb1ELb1EEEEEEEEEvNT_6ParamsE,@"STO_CUDA_ENTRY STV_DEFAULT"
_ZN7cutlass13device_kernelIN5flash11enable_sm90INS1_16FlashAttnFwdSm90INS1_25CollectiveMainloopFwdSm90ILi2EN4cute5tupleIJNS5_1CILi1EEES8_S8_EEENS6_IJNS7_ILi128EEENS7_ILi96EEENS7_ILi64EEEEEELi256ENS_10bfloat16_tEfNS_4arch4Sm90ELb0ELb0ELb0ELb1ELb0ELb1ELb0ELb1ELb0ELb1ELb1ELb0EEENS1_21CollectiveEpilogueFwdINS6_IJSA_NS7_ILi256EEESB_EEES9_SE_SG_Li256ELb1ELb1ELb1ELb0EEENS1_36VarlenDynamicPersistentTileSchedulerILi128ELi96ELi256ELi128ELb1ELb1ELb1ELb0ELb1ELb1EEEEEEEEEvNT_6ParamsE:
[----:B------:R-:W-:Y:S01]  /*0000*/  LDC R1, c[0x0][0x37c] ;  /* 0x0000df00ff017b82 */ /* 0x000fe20000000800 */
[----:B------:R-:W-:Y:S05]  /*0010*/  EXIT ;  /* 0x000000000000794d */ /* 0x000fea0003800000 */
.L_x_3:
        /* <DEDUP_REMOVED lines=14> */
.L_x_21:


//--------------------- .text._ZN7cutlass13device_kernelIN5flash11enable_sm90INS1_16FlashAttnFwdSm90INS1_25CollectiveMainloopFwdSm90ILi2EN4cute5tupleIJNS5_1CILi1EEES8_S8_EEENS6_IJNS7_ILi128EEENS7_ILi96EEENS7_ILi64EEEEEELi256ENS_10bfloat16_tEfNS_4arch4Sm90ELb0ELb0ELb0ELb1ELb0ELb0ELb1ELb1ELb0ELb1ELb1ELb0EEENS1_21CollectiveEpilogueFwdINS6_IJSA_NS7_ILi256EEESB_EEES9_SE_SG_Li256ELb1ELb1ELb1ELb0EEENS1_36VarlenDynamicPersistentTileSchedulerILi128ELi96ELi256ELi128ELb1ELb1ELb1ELb0ELb1ELb1EEEEEEEEEvNT_6ParamsE --------------------------
	.section	.text._ZN7cutlass13device_kernelIN5flash11enable_sm90INS1_16FlashAttnFwdSm90INS1_25CollectiveMainloopFwdSm90ILi2EN4cute5tupleIJNS5_1CILi1EEES8_S8_EEENS6_IJNS7_ILi128EEENS7_ILi96EEENS7_ILi64EEEEEELi256ENS_10bfloat16_tEfNS_4arch4Sm90ELb0ELb0ELb0ELb1ELb0ELb0ELb1ELb1ELb0ELb1ELb1ELb0EEENS1_21CollectiveEpilogueFwdINS6_IJSA_NS7_ILi256EEESB_EEES9_SE_SG_Li256ELb1ELb1ELb1ELb0EEENS1_36VarlenDynamicPersistentTileSchedulerILi128ELi96ELi256ELi128ELb1ELb1ELb1ELb0ELb1ELb1EEEEEEEEEvNT_6ParamsE,"ax",@progbits
	.align	128
.text._ZN7cutlass13device_kernelIN5flash11enable_sm90INS1_16FlashAttnFwdSm90INS1_25CollectiveMainloopFwdSm90ILi2EN4cute5tupleIJNS5_1CILi1EEES8_S8_EEENS6_IJNS7_ILi128EEENS7_ILi96EEENS7_ILi64EEEEEELi256ENS_10bfloat16_tEfNS_4arch4Sm90ELb0ELb0ELb0ELb1ELb0ELb0ELb1ELb1ELb0ELb1ELb1ELb0EEENS1_21CollectiveEpilogueFwdINS6_IJSA_NS7_ILi256EEESB_EEES9_SE_SG_Li256ELb1ELb1ELb1ELb0EEENS1_36VarlenDynamicPersistentTileSchedulerILi128ELi96ELi256ELi128ELb1ELb1ELb1ELb0ELb1ELb1EEEEEEEEEvNT_6ParamsE:
        .type           _ZN7cutlass13device_kernelIN5flash11enable_sm90INS1_16FlashAttnFwdSm90INS1_25CollectiveMainloopFwdSm90ILi2EN4cute5tupleIJNS5_1CILi1EEES8_S8_EEENS6_IJNS7_ILi128EEENS7_ILi96EEENS7_ILi64EEEEEELi256ENS_10bfloat16_tEfNS_4arch4Sm90ELb0ELb0ELb0ELb1ELb0ELb0ELb1ELb1ELb0ELb1ELb1ELb0EEENS1_21CollectiveEpilogueFwdINS6_IJSA_NS7_ILi256EEESB_EEES9_SE_SG_Li256ELb1ELb1ELb1ELb0EEENS1_36VarlenDynamicPersistentTileSchedulerILi128ELi96ELi256ELi128ELb1ELb1ELb1ELb0ELb1ELb1EEEEEEEEEvNT_6ParamsE,@function
        .size           _ZN7cutlass13device_kernelIN5flash11enable_sm90INS1_16FlashAttnFwdSm90INS1_25CollectiveMainloopFwdSm90ILi2EN4cute5tupleIJNS5_1CILi1EEES8_S8_EEENS6_IJNS7_ILi128EEENS7_ILi96EEENS7_ILi64EEEEEELi256ENS_10bfloat16_tEfNS_4arch4Sm90ELb0ELb0ELb0ELb1ELb0ELb0ELb1ELb1ELb0ELb1ELb1ELb0EEENS1_21CollectiveEpilogueFwdINS6_IJSA_NS7_ILi256EEESB_EEES9_SE_SG_Li256ELb1ELb1ELb1ELb0EEENS1_36VarlenDynamicPersistentTileSchedulerILi128ELi96ELi256ELi128ELb1ELb1ELb1ELb0ELb1ELb1EEEEEEEEEvNT_6ParamsE,(.L_x_22 - _ZN7cutlass13device_kernelIN5flash11enable_sm90INS1_16FlashAttnFwdSm90INS1_25CollectiveMainloopFwdSm90ILi2EN4cute5tupleIJNS5_1CILi1EEES8_S8_EEENS6_IJNS7_ILi128EEENS7_ILi96EEENS7_ILi64EEEEEELi256ENS_10bfloat16_tEfNS_4arch4Sm90ELb0ELb0ELb0ELb1ELb0ELb0ELb1ELb1ELb0ELb1ELb1ELb0EEENS1_21CollectiveEpilogueFwdINS6_IJSA_NS7_ILi256EEESB_EEES9_SE_SG_Li256ELb1ELb1ELb1ELb0EEENS1_36VarlenDynamicPersistentTileSchedulerILi128ELi96ELi256ELi128ELb1ELb1ELb1ELb0ELb1ELb1EEEEEEEEEvNT_6ParamsE)
        .other          _ZN7cutlass13device_kernelIN5flash11enable_sm90INS1_16FlashAttnFwdSm90INS1_25CollectiveMainloopFwdSm90ILi2EN4cute5tupleIJNS5_1CILi1EEES8_S8_EEENS6_IJNS7_ILi128EEENS7_ILi96EEENS7_ILi64EEEEEELi256ENS_10bfloat16_tEfNS_4arch4Sm90ELb0ELb0ELb0ELb1ELb0ELb0ELb1ELb1ELb0ELb1ELb1ELb0EEENS1_21CollectiveEpilogueFwdINS6_IJSA_NS7_ILi256EEESB_EEES9_SE_SG_Li256ELb1ELb1ELb1ELb0EEENS1_36VarlenDynamicPersistentTileSchedulerILi128ELi96ELi256ELi128ELb1ELb1ELb1ELb0ELb1ELb1EEEEEEEEEvNT_6ParamsE,@"STO_CUDA_ENTRY STV_DEFAULT"
_ZN7cutlass13device_kernelIN5flash11enable_sm90INS1_16FlashAttnFwdSm90INS1_25CollectiveMainloopFwdSm90ILi2EN4cute5tupleIJNS5_1CILi1EEES8_S8_EEENS6_IJNS7_ILi128EEENS7_ILi96EEENS7_ILi64EEEEEELi256ENS_10bfloat16_tEfNS_4arch4Sm90ELb0ELb0ELb0ELb1ELb0ELb0ELb1ELb1ELb0ELb1ELb1ELb0EEENS1_21CollectiveEpilogueFwdINS6_IJSA_NS7_ILi256EEESB_EEES9_SE_SG_Li256ELb1ELb1ELb1ELb0EEENS1_36VarlenDynamicPersistentTileSchedulerILi128ELi96ELi256ELi128ELb1ELb1ELb1ELb0ELb1ELb1EEEEEEEEEvNT_6ParamsE:
[----:B------:R-:W-:Y:S01]  /*0000*/  LDC R1, c[0x0][0x37c] ;  /* 0x0000df00ff017b82 */ /* 0x000fe20000000800 */
[----:B------:R-:W-:Y:S05]  /*0010*/  EXIT ;  /* 0x000000000000794d */ /* 0x000fea0003800000 */
.L_x_4:
        /* <DEDUP_REMOVED lines=14> */
.L_x_22:


//--------------------- .text._ZN7cutlass13device_kernelIN5flash11enable_sm90INS1_16FlashAttnFwdSm90INS1_25CollectiveMainloopFwdSm90ILi2EN4cute5tupleIJNS5_1CILi1EEES8_S8_EEENS6_IJNS7_ILi128EEENS7_ILi96EEENS7_ILi64EEEEEELi256ENS_10bfloat16_tEfNS_4arch4Sm90ELb0ELb0ELb0ELb1ELb0ELb1ELb1ELb1ELb0ELb1ELb1ELb0EEENS1_21CollectiveEpilogueFwdINS6_IJSA_NS7_ILi256EEESB_EEES9_SE_SG_Li256ELb1ELb1ELb1ELb0EEENS1_36VarlenDynamicPersistentTileSchedulerILi128ELi96ELi256ELi128ELb1ELb1ELb1ELb0ELb1ELb1EEEEEEEEEvNT_6ParamsE --------------------------
	.section	.text._ZN7cutlass13device_kernelIN5flash11enable_sm90INS1_16FlashAttnFwdSm90INS1_25CollectiveMainloopFwdSm90ILi2EN4cute5tupleIJNS5_1CILi1EEES8_S8_EEENS6_IJNS7_ILi128EEENS7_ILi96EEENS7_ILi64EEEEEELi256ENS_10bfloat16_tEfNS_4arch4Sm90ELb0ELb0ELb0ELb1ELb0ELb1ELb1ELb1ELb0ELb1ELb1ELb0EEENS1_21CollectiveEpilogueFwdINS6_IJSA_NS7_ILi256EEESB_EEES9_SE_SG_Li256ELb1ELb1ELb1ELb0EEENS1_36VarlenDynamicPersistentTileSchedulerILi128ELi96ELi256ELi128ELb1ELb1ELb1ELb0ELb1ELb1EEEEEEEEEvNT_6ParamsE,"ax",@progbits
	.align	128
.text._ZN7cutlass13device_kernelIN5flash11enable_sm90INS1_16FlashAttnFwdSm90INS1_25CollectiveMainloopFwdSm90ILi2EN4cute5tupleIJNS5_1CILi1EEES8_S8_EEENS6_IJNS7_ILi128EEENS7_ILi96EEENS7_ILi64EEEEEELi256ENS_10bfloat16_tEfNS_4arch4Sm90ELb0ELb0ELb0ELb1ELb0ELb1ELb1ELb1ELb0ELb1ELb1ELb0EEENS1_21CollectiveEpilogueFwdINS6_IJSA_NS7_ILi256EEESB_EEES9_SE_SG_Li256ELb1ELb1ELb1ELb0EEENS1_36VarlenDynamicPersistentTileSchedulerILi128ELi96ELi256ELi128ELb1ELb1ELb1ELb0ELb1ELb1EEEEEEEEEvNT_6ParamsE:
        .type           _ZN7cutlass13device_kernelIN5flash11enable_sm90INS1_16FlashAttnFwdSm90INS1_25CollectiveMainloopFwdSm90ILi2EN4cute5tupleIJNS5_1CILi1EEES8_S8_EEENS6_IJNS7_ILi128EEENS7_ILi96EEENS7_ILi64EEEEEELi256ENS_10bfloat16_tEfNS_4arch4Sm90ELb0ELb0ELb0ELb1ELb0ELb1ELb1ELb1ELb0ELb1ELb1ELb0EEENS1_21CollectiveEpilogueFwdINS6_IJSA_NS7_ILi256EEESB_EEES9_SE_SG_Li256ELb1ELb1ELb1ELb0EEENS1_36VarlenDynamicPersistentTileSchedulerILi128ELi96ELi256ELi128ELb1ELb1ELb1ELb0ELb1ELb1EEEEEEEEEvNT_6ParamsE,@function
        .size           _ZN7cutlass13device_kernelIN5flash11enable_sm90INS1_16FlashAttnFwdSm90INS1_25CollectiveMainloopFwdSm90ILi2EN4cute5tupleIJNS5_1CILi1EEES8_S8_EEENS6_IJNS7_ILi128EEENS7_ILi96EEENS7_ILi64EEEEEELi256ENS_10bfloat16_tEfNS_4arch4Sm90ELb0ELb0ELb0ELb1ELb0ELb1ELb1ELb1ELb0ELb1ELb1ELb0EEENS1_21CollectiveEpilogueFwdINS6_IJSA_NS7_ILi256EEESB_EEES9_SE_SG_Li256ELb1ELb1ELb1ELb0EEENS1_36VarlenDynamicPersistentTileSchedulerILi128ELi96ELi256ELi128ELb1ELb1ELb1ELb0ELb1ELb1EEEEEEEEEvNT_6ParamsE,(.L_x_23 - _ZN7cutlass13device_kernelIN5flash11enable_sm90INS1_16FlashAttnFwdSm90INS1_25CollectiveMainloopFwdSm90ILi2EN4cute5tupleIJNS5_1CILi1EEES8_S8_EEENS6_IJNS7_ILi128EEENS7_ILi96EEENS7_ILi64EEEEEELi256ENS_10bfloat16_tEfNS_4arch4Sm90ELb0ELb0ELb0ELb1ELb0ELb1ELb1ELb1ELb0ELb1ELb1ELb0EEENS1_21CollectiveEpilogueFwdINS6_IJSA_NS7_ILi256EEESB_EEES9_SE_SG_Li256ELb1ELb1ELb1ELb0EEENS1_36VarlenDynamicPersistentTileSchedulerILi128ELi96ELi256ELi128ELb1ELb1ELb1ELb0ELb1ELb1EEEEEEEEEvNT_6ParamsE)
        .other          _ZN7cutlass13device_kernelIN5flash11enable_sm90INS1_16FlashAttnFwdSm90INS1_25CollectiveMainloopFwdSm90ILi2EN4cute5tupleIJNS5_1CILi1EEES8_S8_EEENS6_IJNS7_ILi128EEENS7_ILi96EEENS7_ILi64EEEEEELi256ENS_10bfloat16_tEfNS_4arch4Sm90ELb0ELb0ELb0ELb1ELb0ELb1ELb1ELb1ELb0ELb1ELb1ELb0EEENS1_21CollectiveEpilogueFwdINS6_IJSA_NS7_ILi256EEESB_EEES9_SE_SG_Li256ELb1ELb1ELb1ELb0EEENS1_36VarlenDynamicPersistentTileSchedulerILi128ELi96ELi256ELi128ELb1ELb1ELb1ELb0ELb1ELb1EEEEEEEEEvNT_6ParamsE,@"STO_CUDA_ENTRY STV_DEFAULT"
_ZN7cutlass13device_kernelIN5flash11enable_sm90INS1_16FlashAttnFwdSm90INS1_25CollectiveMainloopFwdSm90ILi2EN4cute5tupleIJNS5_1CILi1EEES8_S8_EEENS6_IJNS7_ILi128EEENS7_ILi96EEENS7_ILi64EEEEEELi256ENS_10bfloat16_tEfNS_4arch4Sm90ELb0ELb0ELb0ELb1ELb0ELb1ELb1ELb1ELb0ELb1ELb1ELb0EEENS1_21CollectiveEpilogueFwdINS6_IJSA_NS7_ILi256EEESB_EEES9_SE_SG_Li256ELb1ELb1ELb1ELb0EEENS1_36VarlenDynamicPersistentTileSchedulerILi128ELi96ELi256ELi128ELb1ELb1ELb1ELb0ELb1ELb1EEEEEEEEEvNT_6ParamsE:
[----:B------:R-:W-:Y:S01]  /*0000*/  LDC R1, c[0x0][0x37c] ;  /* 0x0000df00ff017b82 */ /* 0x000fe20000000800 */
[----:B------:R-:W-:Y:S05]  /*0010*/  EXIT ;  /* 0x000000000000794d */ /* 0x000fea0003800000 */
.L_x_5:
        /* <DEDUP_REMOVED lines=14> */
.L_x_23:


//--------------------- .text._ZN7cutlass13device_kernelIN5flash11enable_sm90INS1_16FlashAttnFwdSm90INS1_25CollectiveMainloopFwdSm90ILi2EN4cute5tupleIJNS5_1CILi1EEES8_S8_EEENS6_IJNS7_ILi128EEENS7_ILi96EEENS7_ILi64EEEEEELi256ENS_10bfloat16_tEfNS_4arch4Sm90ELb0ELb1ELb0ELb0ELb0ELb0ELb0ELb1ELb0ELb1ELb1ELb0EEENS1_21CollectiveEpilogueFwdINS6_IJSA_NS7_ILi256EEESB_EEES9_SE_SG_Li256ELb0ELb1ELb1ELb0EEENS1_19SingleTileSchedulerILb0ELb1ELb1ELi128EEEEEEEEEvNT_6ParamsE --------------------------
	.section	.text._ZN7cutlass13device_kernelIN5flash11enable_sm90INS1_16FlashAttnFwdSm90INS1_25CollectiveMainloopFwdSm90ILi2EN4cute5tupleIJNS5_1CILi1EEES8_S8_EEENS6_IJNS7_ILi128EEENS7_ILi96EEENS7_ILi64EEEEEELi256ENS_10bfloat16_tEfNS_4arch4Sm90ELb0ELb1ELb0ELb0ELb0ELb0ELb0ELb1ELb0ELb1ELb1ELb0EEENS1_21CollectiveEpilogueFwdINS6_IJSA_NS7_ILi256EEESB_EEES9_SE_SG_Li256ELb0ELb1ELb1ELb0EEENS1_19SingleTileSchedulerILb0ELb1ELb1ELi128EEEEEEEEEvNT_6ParamsE,"ax",@progbits
	.align	128
.text._ZN7cutlass13device_kernelIN5flash11enable_sm90INS1_16FlashAttnFwdSm90INS1_25CollectiveMainloopFwdSm90ILi2EN4cute5tupleIJNS5_1CILi1EEES8_S8_EEENS6_IJNS7_ILi128EEENS7_ILi96EEENS7_ILi64EEEEEELi256ENS_10bfloat16_tEfNS_4arch4Sm90ELb0ELb1ELb0ELb0ELb0ELb0ELb0ELb1ELb0ELb1ELb1ELb0EEENS1_21CollectiveEpilogueFwdINS6_IJSA_NS7_ILi256EEESB_EEES9_SE_SG_Li256ELb0ELb1ELb1ELb0EEENS1_19SingleTileSchedulerILb0ELb1ELb1ELi128EEEEEEEEEvNT_6ParamsE:
        .type           _ZN7cutlass13device_kernelIN5flash11enable_sm90INS1_16FlashAttnFwdSm90INS1_25CollectiveMainloopFwdSm90ILi2EN4cute5tupleIJNS5_1CILi1EEES8_S8_EEENS6_IJNS7_ILi128EEENS7_ILi96EEENS7_ILi64EEEEEELi256ENS_10bfloat16_tEfNS_4arch4Sm90ELb0ELb1ELb0ELb0ELb0ELb0ELb0ELb1ELb0ELb1ELb1ELb0EEENS1_21CollectiveEpilogueFwdINS6_IJSA_NS7_ILi256EEESB_EEES9_SE_SG_Li256ELb0ELb1ELb1ELb0EEENS1_19SingleTileSchedulerILb0ELb1ELb1ELi128EEEEEEEEEvNT_6ParamsE,@function
        .size           _ZN7cutlass13device_kernelIN5flash11enable_sm90INS1_16FlashAttnFwdSm90INS1_25CollectiveMainloopFwdSm90ILi2EN4cute5tupleIJNS5_1CILi1EEES8_S8_EEENS6_IJNS7_ILi128EEENS7_ILi96EEENS7_ILi64EEEEEELi256ENS_10bfloat16_tEfNS_4arch4Sm90ELb0ELb1ELb0ELb0ELb0ELb0ELb0ELb1ELb0ELb1ELb1ELb0EEENS1_21CollectiveEpilogueFwdINS6_IJSA_NS7_ILi256EEESB_EEES9_SE_SG_Li256ELb0ELb1ELb1ELb0EEENS1_19SingleTileSchedulerILb0ELb1ELb1ELi128EEEEEEEEEvNT_6ParamsE,(.L_x_24 - _ZN7cutlass13device_kernelIN5flash11enable_sm90INS1_16FlashAttnFwdSm90INS1_25CollectiveMainloopFwdSm90ILi2EN4cute5tupleIJNS5_1CILi1EEES8_S8_EEENS6_IJNS7_ILi128EEENS7_ILi96EEENS7_ILi64EEEEEELi256ENS_10bfloat16_tEfNS_4arch4Sm90ELb0ELb1ELb0ELb0ELb0ELb0ELb0ELb1ELb0ELb1ELb1ELb0EEENS1_21CollectiveEpilogueFwdINS6_IJSA_NS7_ILi256EEESB_EEES9_SE_SG_Li256ELb0ELb1ELb1ELb0EEENS1_19SingleTileSchedulerILb0ELb1ELb1ELi128EEEEEEEEEvNT_6ParamsE)
        .other          _ZN7cutlass13device_kernelIN5flash11enable_sm90INS1_16FlashAttnFwdSm90INS1_25CollectiveMainloopFwdSm90ILi2EN4cute5tupleIJNS5_1CILi1EEES8_S8_EEENS6_IJNS7_ILi128EEENS7_ILi96EEENS7_ILi64EEEEEELi256ENS_10bfloat16_tEfNS_4arch4Sm90ELb0ELb1ELb0ELb0ELb0ELb0ELb0ELb1ELb0ELb1ELb1ELb0EEENS1_21CollectiveEpilogueFwdINS6_IJSA_NS7_ILi256EEESB_EEES9_SE_SG_Li256ELb0ELb1ELb1ELb0EEENS1_19SingleTileSchedulerILb0ELb1ELb1ELi128EEEEEEEEEvNT_6ParamsE,@"STO_CUDA_ENTRY STV_DEFAULT"
_ZN7cutlass13device_kernelIN5flash11enable_sm90INS1_16FlashAttnFwdSm90INS1_25CollectiveMainloopFwdSm90ILi2EN4cute5tupleIJNS5_1CILi1EEES8_S8_EEENS6_IJNS7_ILi128EEENS7_ILi96EEENS7_ILi64EEEEEELi256ENS_10bfloat16_tEfNS_4arch4Sm90ELb0ELb1ELb0ELb0ELb0ELb0ELb0ELb1ELb0ELb1ELb1ELb0EEENS1_21CollectiveEpilogueFwdINS6_IJSA_NS7_ILi256EEESB_EEES9_SE_SG_Li256ELb0ELb1ELb1ELb0EEENS1_19SingleTileSchedulerILb0ELb1ELb1ELi128EEEEEEEEEvNT_6ParamsE:
[----:B------:R-:W-:Y:S01]  /*0000*/  LDC R1, c[0x0][0x37c] ;  /* 0x0000df00ff017b82 */ /* 0x000fe20000000800 */
[----:B------:R-:W-:Y:S05]  /*0010*/  EXIT ;  /* 0x000000000000794d */ /* 0x000fea0003800000 */
.L_x_6:
        /* <DEDUP_REMOVED lines=14> */
.L_x_24:


//--------------------- .text._ZN7cutlass13device_kernelIN5flash11enable_sm90INS1_16FlashAttnFwdSm90INS1_25CollectiveMainloopFwdSm90ILi2EN4cute5tupleIJNS5_1CILi1EEES8_S8_EEENS6_IJNS7_ILi128EEENS7_ILi96EEENS7_ILi64EEEEEELi256ENS_10bfloat16_tEfNS_4arch4Sm90ELb0ELb1ELb0ELb0ELb0ELb0ELb1ELb1ELb0ELb1ELb1ELb0EEENS1_21CollectiveEpilogueFwdINS6_IJSA_NS7_ILi256EEESB_EEES9_SE_SG_Li256ELb0ELb1ELb1ELb0EEENS1_19SingleTileSchedulerILb0ELb1ELb1ELi128EEEEEEEEEvNT_6ParamsE --------------------------
	.section	.text._ZN7cutlass13device_kernelIN5flash11enable_sm90INS1_16FlashAttnFwdSm90INS1_25CollectiveMainloopFwdSm90ILi2EN4cute5tupleIJNS5_1CILi1EEES8_S8_EEENS6_IJNS7_ILi128EEENS7_ILi96EEENS7_ILi64EEEEEELi256ENS_10bfloat16_tEfNS_4arch4Sm90ELb0ELb1ELb0ELb0ELb0ELb0ELb1ELb1ELb0ELb1ELb1ELb0EEENS1_21CollectiveEpilogueFwdINS6_IJSA_NS7_ILi256EEESB_EEES9_SE_SG_Li256ELb0ELb1ELb1ELb0EEENS1_19SingleTileSchedulerILb0ELb1ELb1ELi128EEEEEEEEEvNT_6ParamsE,"ax",@progbits
	.align	128
.text._ZN7cutlass13device_kernelIN5flash11enable_sm90INS1_16FlashAttnFwdSm90INS1_25CollectiveMainloopFwdSm90ILi2EN4cute5tupleIJNS5_1CILi1EEES8_S8_EEENS6_IJNS7_ILi128EEENS7_ILi96EEENS7_ILi64EEEEEELi256ENS_10bfloat16_tEfNS_4arch4Sm90ELb0ELb1ELb0ELb0ELb0ELb0ELb1ELb1ELb0ELb1ELb1ELb0EEENS1_21CollectiveEpilogueFwdINS6_IJSA_NS7_ILi256EEESB_EEES9_SE_SG_Li256ELb0ELb1ELb1ELb0EEENS1_19SingleTileSchedulerILb0ELb1ELb1ELi128EEEEEEEEEvNT_6ParamsE:
        .type           _ZN7cutlass13device_kernelIN5flash11enable_sm90INS1_16FlashAttnFwdSm90INS1_25CollectiveMainloopFwdSm90ILi2EN4cute5tupleIJNS5_1CILi1EEES8_S8_EEENS6_IJNS7_ILi128EEENS7_ILi96EEENS7_ILi64EEEEEELi256ENS_10bfloat16_tEfNS_4arch4Sm90ELb0ELb1ELb0ELb0ELb0ELb0ELb1ELb1ELb0ELb1ELb1ELb0EEENS1_21CollectiveEpilogueFwdINS6_IJSA_NS7_ILi256EEESB_EEES9_SE_SG_Li256ELb0ELb1ELb1ELb0EEENS1_19SingleTileSchedulerILb0ELb1ELb1ELi128EEEEEEEEEvNT_6ParamsE,@function
        .size           _ZN7cutlass13device_kernelIN5flash11enable_sm90INS1_16FlashAttnFwdSm90INS1_25CollectiveMainloopFwdSm90ILi2EN4cute5tupleIJNS5_1CILi1EEES8_S8_EEENS6_IJNS7_ILi128EEENS7_ILi96EEENS7_ILi64EEEEEELi256ENS_10bfloat16_tEfNS_4arch4Sm90ELb0ELb1ELb0ELb0ELb0ELb0ELb1ELb1ELb0ELb1ELb1ELb0EEENS1_21CollectiveEpilogueFwdINS6_IJSA_NS7_ILi256EEESB_EEES9_SE_SG_Li256ELb0ELb1ELb1ELb0EEENS1_19SingleTileSchedulerILb0ELb1ELb1ELi128EEEEEEEEEvNT_6ParamsE,(.L_x_25 - _ZN7cutlass13device_kernelIN5flash11enable_sm90INS1_16FlashAttnFwdSm90INS1_25CollectiveMainloopFwdSm90ILi2EN4cute5tupleIJNS5_1CILi1EEES8_S8_EEENS6_IJNS7_ILi128EEENS7_ILi96EEENS7_ILi64EEEEEELi256ENS_10bfloat16_tEfNS_4arch4Sm90ELb0ELb1ELb0ELb0ELb0ELb0ELb1ELb1ELb0ELb1ELb1ELb0EEENS1_21CollectiveEpilogueFwdINS6_IJSA_NS7_ILi256EEESB_EEES9_SE_SG_Li256ELb0ELb1ELb1ELb0EEENS1_19SingleTileSchedulerILb0ELb1ELb1ELi128EEEEEEEEEvNT_6ParamsE)
        .other          _ZN7cutlass13device_kernelIN5flash11enable_sm90INS1_16FlashAttnFwdSm90INS1_25CollectiveMainloopFwdSm90ILi2EN4cute5tupleIJNS5_1CILi1EEES8_S8_EEENS6_IJNS7_ILi128EEENS7_ILi96EEENS7_ILi64EEEEEELi256ENS_10bfloat16_tEfNS_4arch4Sm90ELb0ELb1ELb0ELb0ELb0ELb0ELb1ELb1ELb0ELb1ELb1ELb0EEENS1_21CollectiveEpilogueFwdINS6_IJSA_NS7_ILi256EEESB_EEES9_SE_SG_Li256ELb0ELb1ELb1ELb0EEENS1_19SingleTileSchedulerILb0ELb1ELb1ELi128EEEEEEEEEvNT_6ParamsE,@"STO_CUDA_ENTRY STV_DEFAULT"
_ZN7cutlass13device_kernelIN5flash11enable_sm90INS1_16FlashAttnFwdSm90INS1_25CollectiveMainloopFwdSm90ILi2EN4cute5tupleIJNS5_1CILi1EEES8_S8_EEENS6_IJNS7_ILi128EEENS7_ILi96EEENS7_ILi64EEEEEELi256ENS_10bfloat16_tEfNS_4arch4Sm90ELb0ELb1ELb0ELb0ELb0ELb0ELb1ELb1ELb0ELb1ELb1ELb0EEENS1_21CollectiveEpilogueFwdINS6_IJSA_NS7_ILi256EEESB_EEES9_SE_SG_Li256ELb0ELb1ELb1ELb0EEENS1_19SingleTileSchedulerILb0ELb1ELb1ELi128EEEEEEEEEvNT_6ParamsE:
[----:B------:R-:W-:Y:S01]  /*0000*/  LDC R1, c[0x0][0x37c] ;  /* 0x0000df00ff017b82 */ /* 0x000fe20000000800 */
[----:B------:R-:W-:Y:S05]  /*0010*/  EXIT ;  /* 0x000000000000794d */ /* 0x000fea0003800000 */
.L_x_7:
        /* <DEDUP_REMOVED lines=14> */
.L_x_25:


//--------------------- .text._ZN7cutlass13device_kernelIN5flash11enable_sm90INS1_16FlashAttnFwdSm90INS1_25CollectiveMainloopFwdSm90ILi2EN4cute5tupleIJNS5_1CILi1EEES8_S8_EEENS6_IJNS7_ILi128EEENS7_ILi96EEENS7_ILi64EEEEEELi256ENS_10bfloat16_tEfNS_4arch4Sm90ELb0ELb1ELb0ELb1ELb0ELb0ELb0ELb1ELb0ELb1ELb1ELb0EEENS1_21CollectiveEpilogueFwdINS6_IJSA_NS7_ILi256EEESB_EEES9_SE_SG_Li256ELb1ELb1ELb1ELb0EEENS1_36VarlenDynamicPersistentTileSchedulerILi128ELi96ELi256ELi128ELb1ELb1ELb1ELb1ELb0ELb1EEEEEEEEEvNT_6ParamsE --------------------------
	.section	.text._ZN7cutlass13device_kernelIN5flash11enable_sm90INS1_16FlashAttnFwdSm90INS1_25CollectiveMainloopFwdSm90ILi2EN4cute5tupleIJNS5_1CILi1EEES8_S8_EEENS6_IJNS7_ILi128EEENS7_ILi96EEENS7_ILi64EEEEEELi256ENS_10bfloat16_tEfNS_4arch4Sm90ELb0ELb1ELb0ELb1ELb0ELb0ELb0ELb1ELb0ELb1ELb1ELb0EEENS1_21CollectiveEpilogueFwdINS6_IJSA_NS7_ILi256EEESB_EEES9_SE_SG_Li256ELb1ELb1ELb1ELb0EEENS1_36VarlenDynamicPersistentTileSchedulerILi128ELi96ELi256ELi128ELb1ELb1ELb1ELb1ELb0ELb1EEEEEEEEEvNT_6ParamsE,"ax",@progbits
	.align	128
.text._ZN7cutlass13device_kernelIN5flash11enable_sm90INS1_16FlashAttnFwdSm90INS1_25CollectiveMainloopFwdSm90ILi2EN4cute5tupleIJNS5_1CILi1EEES8_S8_EEENS6_IJNS7_ILi128EEENS7_ILi96EEENS7_ILi64EEEEEELi256ENS_10bfloat16_tEfNS_4arch4Sm90ELb0ELb1ELb0ELb1ELb0ELb0ELb0ELb1ELb0ELb1ELb1ELb0EEENS1_21CollectiveEpilogueFwdINS6_IJSA_NS7_ILi256EEESB_EEES9_SE_SG_Li256ELb1ELb1ELb1ELb0EEENS1_36VarlenDynamicPersistentTileSchedulerILi128ELi96ELi256ELi128ELb1ELb1ELb1ELb1ELb0ELb1EEEEEEEEEvNT_6ParamsE:
        .type           _ZN7cutlass13device_kernelIN5flash11enable_sm90INS1_16FlashAttnFwdSm90INS1_25CollectiveMainloopFwdSm90ILi2EN4cute5tupleIJNS5_1CILi1EEES8_S8_EEENS6_IJNS7_ILi128EEENS7_ILi96EEENS7_ILi64EEEEEELi256ENS_10bfloat16_tEfNS_4arch4Sm90ELb0ELb1ELb0ELb1ELb0ELb0ELb0ELb1ELb0ELb1ELb1ELb0EEENS1_21CollectiveEpilogueFwdINS6_IJSA_NS7_ILi256EEESB_EEES9_SE_SG_Li256ELb1ELb1ELb1ELb0EEENS1_36VarlenDynamicPersistentTileSchedulerILi128ELi96ELi256ELi128ELb1ELb1ELb1ELb1ELb0ELb1EEEEEEEEEvNT_6ParamsE,@function
        .size           _ZN7cutlass13device_kernelIN5flash11enable_sm90INS1_16FlashAttnFwdSm90INS1_25CollectiveMainloopFwdSm90ILi2EN4cute5tupleIJNS5_1CILi1EEES8_S8_EEENS6_IJNS7_ILi128EEENS7_ILi96EEENS7_ILi64EEEEEELi256ENS_10bfloat16_tEfNS_4arch4Sm90ELb0ELb1ELb0ELb1ELb0ELb0ELb0ELb1ELb0ELb1ELb1ELb0EEENS1_21CollectiveEpilogueFwdINS6_IJSA_NS7_ILi256EEESB_EEES9_SE_SG_Li256ELb1ELb1ELb1ELb0EEENS1_36VarlenDynamicPersistentTileSchedulerILi128ELi96ELi256ELi128ELb1ELb1ELb1ELb1ELb0ELb1EEEEEEEEEvNT_6ParamsE,(.L_x_26 - _ZN7cutlass13device_kernelIN5flash11enable_sm90INS1_16FlashAttnFwdSm90INS1_25CollectiveMainloopFwdSm90ILi2EN4cute5tupleIJNS5_1CILi1EEES8_S8_EEENS6_IJNS7_ILi128EEENS7_ILi96EEENS7_ILi64EEEEEELi256ENS_10bfloat16_tEfNS_4arch4Sm90ELb0ELb1ELb0ELb1ELb0ELb0ELb0ELb1ELb0ELb1ELb1ELb0EEENS1_21CollectiveEpilogueFwdINS6_IJSA_NS7_ILi256EEESB_EEES9_SE_SG_Li256ELb1ELb1ELb1ELb0EEENS1_36VarlenDynamicPersistentTileSchedulerILi128ELi96ELi256ELi128ELb1ELb1ELb1ELb1ELb0ELb1EEEEEEEEEvNT_6ParamsE)
        .other          _ZN7cutlass13device_kernelIN5flash11enable_sm90INS1_16FlashAttnFwdSm90INS1_25CollectiveMainloopFwdSm90ILi2EN4cute5tupleIJNS5_1CILi1EEES8_S8_EEENS6_IJNS7_ILi128EEENS7_ILi96EEENS7_ILi64EEEEEELi256ENS_10bfloat16_tEfNS_4arch4Sm90ELb0ELb1ELb0ELb1ELb0ELb0ELb0ELb1ELb0ELb1ELb1ELb0EEENS1_21CollectiveEpilogueFwdINS6_IJSA_NS7_ILi256EEESB_EEES9_SE_SG_Li256ELb1ELb1ELb1ELb0EEENS1_36VarlenDynamicPersistentTileSchedulerILi128ELi96ELi256ELi128ELb1ELb1ELb1ELb1ELb0ELb1EEEEEEEEEvNT_6ParamsE,@"STO_CUDA_ENTRY STV_DEFAULT"
_ZN7cutlass13device_kernelIN5flash11enable_sm90INS1_16FlashAttnFwdSm90INS1_25CollectiveMainloopFwdSm90ILi2EN4cute5tupleIJNS5_1CILi1EEES8_S8_EEENS6_IJNS7_ILi128EEENS7_ILi96EEENS7_ILi64EEEEEELi256ENS_10bfloat16_tEfNS_4arch4Sm90ELb0ELb1ELb0ELb1ELb0ELb0ELb0ELb1ELb0ELb1ELb1ELb0EEENS1_21CollectiveEpilogueFwdINS6_IJSA_NS7_ILi256EEESB_EEES9_SE_SG_Li256ELb1ELb1ELb1ELb0EEENS1_36VarlenDynamicPersistentTileSchedulerILi128ELi96ELi256ELi128ELb1ELb1ELb1ELb1ELb0ELb1EEEEEEEEEvNT_6ParamsE:
[----:B------:R-:W-:Y:S01]  /*0000*/  LDC R1, c[0x0][0x37c] ;  /* 0x0000df00ff017b82 */ /* 0x000fe20000000800 */
[----:B------:R-:W-:Y:S05]  /*0010*/  EXIT ;  /* 0x000000000000794d */ /* 0x000fea0003800000 */
.L_x_8:
        /* <DEDUP_REMOVED lines=14> */
.L_x_26:


//--------------------- .text._ZN7cutlass13device_kernelIN5flash11enable_sm90INS1_16FlashAttnFwdSm90INS1_25CollectiveMainloopFwdSm90ILi2EN4cute5tupleIJNS5_1CILi1EEES8_S8_EEENS6_IJNS7_ILi128EEENS7_ILi96EEENS7_ILi64EEEEEELi256ENS_10bfloat16_tEfNS_4arch4Sm90ELb0ELb1ELb0ELb1ELb0ELb1ELb0ELb1ELb0ELb1ELb1ELb0EEENS1_21CollectiveEpilogueFwdINS6_IJSA_NS7_ILi256EEESB_EEES9_SE_SG_Li256ELb1ELb1ELb1ELb0EEENS1_36VarlenDynamicPersistentTileSchedulerILi128ELi96ELi256ELi128ELb1ELb1ELb1ELb1ELb0ELb1EEEEEEEEEvNT_6ParamsE --------------------------
	.section	.text._ZN7cutlass13device_kernelIN5flash11enable_sm90INS1_16FlashAttnFwdSm90INS1_25CollectiveMainloopFwdSm90ILi2EN4cute5tupleIJNS5_1CILi1EEES8_S8_EEENS6_IJNS7_ILi128EEENS7_ILi96EEENS7_ILi64EEEEEELi256ENS_10bfloat16_tEfNS_4arch4Sm90ELb0ELb1ELb0ELb1ELb0ELb1ELb0ELb1ELb0ELb1ELb1ELb0EEENS1_21CollectiveEpilogueFwdINS6_IJSA_NS7_ILi256EEESB_EEES9_SE_SG_Li256ELb1ELb1ELb1ELb0EEENS1_36VarlenDynamicPersistentTileSchedulerILi128ELi96ELi256ELi128ELb1ELb1ELb1ELb1ELb0ELb1EEEEEEEEEvNT_6ParamsE,"ax",@progbits
	.align	128
.text._ZN7cutlass13device_kernelIN5flash11enable_sm90INS1_16FlashAttnFwdSm90INS1_25CollectiveMainloopFwdSm90ILi2EN4cute5tupleIJNS5_1CILi1EEES8_S8_EEENS6_IJNS7_ILi128EEENS7_ILi96EEENS7_ILi64EEEEEELi256ENS_10bfloat16_tEfNS_4arch4Sm90ELb0ELb1ELb0ELb1ELb0ELb1ELb0ELb1ELb0ELb1ELb1ELb0EEENS1_21CollectiveEpilogueFwdINS6_IJSA_NS7_ILi256EEESB_EEES9_SE_SG_Li256ELb1ELb1ELb1ELb0EEENS1_36VarlenDynamicPersistentTileSchedulerILi128ELi96ELi256ELi128ELb1ELb1ELb1ELb1ELb0ELb1EEEEEEEEEvNT_6ParamsE:
        .type           _ZN7cutlass13device_kernelIN5flash11enable_sm90INS1_16FlashAttnFwdSm90INS1_25CollectiveMainloopFwdSm90ILi2EN4cute5tupleIJNS5_1CILi1EEES8_S8_EEENS6_IJNS7_ILi128EEENS7_ILi96EEENS7_ILi64EEEEEELi256ENS_10bfloat16_tEfNS_4arch4Sm90ELb0ELb1ELb0ELb1ELb0ELb1ELb0ELb1ELb0ELb1ELb1ELb0EEENS1_21CollectiveEpilogueFwdINS6_IJSA_NS7_ILi256EEESB_EEES9_SE_SG_Li256ELb1ELb1ELb1ELb0EEENS1_36VarlenDynamicPersistentTileSchedulerILi128ELi96ELi256ELi128ELb1ELb1ELb1ELb1ELb0ELb1EEEEEEEEEvNT_6ParamsE,@function
        .size           _ZN7cutlass13device_kernelIN5flash11enable_sm90INS1_16FlashAttnFwdSm90INS1_25CollectiveMainloopFwdSm90ILi2EN4cute5tupleIJNS5_1CILi1EEES8_S8_EEENS6_IJNS7_ILi128EEENS7_ILi96EEENS7_ILi64EEEEEELi256ENS_10bfloat16_tEfNS_4arch4Sm90ELb0ELb1ELb0ELb1ELb0ELb1ELb0ELb1ELb0ELb1ELb1ELb0EEENS1_21CollectiveEpilogueFwdINS6_IJSA_NS7_ILi256EEESB_EEES9_SE_SG_Li256ELb1ELb1ELb1ELb0EEENS1_36VarlenDynamicPersistentTileSchedulerILi128ELi96ELi256ELi128ELb1ELb1ELb1ELb1ELb0ELb1EEEEEEEEEvNT_6ParamsE,(.L_x_27 - _ZN7cutlass13device_kernelIN5flash11enable_sm90INS1_16FlashAttnFwdSm90INS1_25CollectiveMainloopFwdSm90ILi2EN4cute5tupleIJNS5_1CILi1EEES8_S8_EEENS6_IJNS7_ILi128EEENS7_ILi96EEENS7_ILi64EEEEEELi256ENS_10bfloat16_tEfNS_4arch4Sm90ELb0ELb1ELb0ELb1ELb0ELb1ELb0ELb1ELb0ELb1ELb1ELb0EEENS1_21CollectiveEpilogueFwdINS6_IJSA_NS7_ILi256EEESB_EEES9_SE_SG_Li256ELb1ELb1ELb1ELb0EEENS1_36VarlenDynamicPersistentTileSchedulerILi128ELi96ELi256ELi128ELb1ELb1ELb1ELb1ELb0ELb1EEEEEEEEEvNT_6ParamsE)
        .other          _ZN7cutlass13device_kernelIN5flash11enable_sm90INS1_16FlashAttnFwdSm90INS1_25CollectiveMainloopFwdSm90ILi2EN4cute5tupleIJNS5_1CILi1EEES8_S8_EEENS6_IJNS7_ILi128EEENS7_ILi96EEENS7_ILi64EEEEEELi256ENS_10bfloat16_tEfNS_4arch4Sm90ELb0ELb1ELb0ELb1ELb0ELb1ELb0ELb1ELb0ELb1ELb1ELb0EEENS1_21CollectiveEpilogueFwdINS6_IJSA_NS7_ILi256EEESB_EEES9_SE_SG_Li256ELb1ELb1ELb1ELb0EEENS1_36VarlenDynamicPersistentTileSchedulerILi128ELi96ELi256ELi128ELb1ELb1ELb1ELb1ELb0ELb1EEEEEEEEEvNT_6ParamsE,@"STO_CUDA_ENTRY STV_DEFAULT"
_ZN7cutlass13device_kernelIN5flash11enable_sm90INS1_16FlashAttnFwdSm90INS1_25CollectiveMainloopFwdSm90ILi2EN4cute5tupleIJNS5_1CILi1EEES8_S8_EEENS6_IJNS7_ILi128EEENS7_ILi96EEENS7_ILi64EEEEEELi256ENS_10bfloat16_tEfNS_4arch4Sm90ELb0ELb1ELb0ELb1ELb0ELb1ELb0ELb1ELb0ELb1ELb1ELb0EEENS1_21CollectiveEpilogueFwdINS6_IJSA_NS7_ILi256EEESB_EEES9_SE_SG_Li256ELb1ELb1ELb1ELb0EEENS1_36VarlenDynamicPersistentTileSchedulerILi128ELi96ELi256ELi128ELb1ELb1ELb1ELb1ELb0ELb1EEEEEEEEEvNT_6ParamsE:
[----:B------:R-:W-:Y:S01]  /*0000*/  LDC R1, c[0x0][0x37c] ;  /* 0x0000df00ff017b82 */ /* 0x000fe20000000800 */
[----:B------:R-:W-:Y:S05]  /*0010*/  EXIT ;  /* 0x000000000000794d */ /* 0x000fea0003800000 */
.L_x_9:
        /* <DEDUP_REMOVED lines=14> */
.L_x_27:


//--------------------- .text._ZN7cutlass13device_kernelIN5flash11enable_sm90INS1_16FlashAttnFwdSm90INS1_25CollectiveMainloopFwdSm90ILi2EN4cute5tupleIJNS5_1CILi1EEES8_S8_EEENS6_IJNS7_ILi128EEENS7_ILi96EEENS7_ILi64EEEEEELi256ENS_10bfloat16_tEfNS_4arch4Sm90ELb0ELb1ELb0ELb1ELb0ELb0ELb1ELb1ELb0ELb1ELb1ELb0EEENS1_21CollectiveEpilogueFwdINS6_IJSA_NS7_ILi256EEESB_EEES9_SE_SG_Li256ELb1ELb1ELb1ELb0EEENS1_36VarlenDynamicPersistentTileSchedulerILi128ELi96ELi256ELi128ELb1ELb1ELb1ELb1ELb0ELb1EEEEEEEEEvNT_6ParamsE --------------------------
	.section	.text._ZN7cutlass13device_kernelIN5flash11enable_sm90INS1_16FlashAttnFwdSm90INS1_25CollectiveMainloopFwdSm90ILi2EN4cute5tupleIJNS5_1CILi1EEES8_S8_EEENS6_IJNS7_ILi128EEENS7_ILi96EEENS7_ILi64EEEEEELi256ENS_10bfloat16_tEfNS_4arch4Sm90ELb0ELb1ELb0ELb1ELb0ELb0ELb1ELb1ELb0ELb1ELb1ELb0EEENS1_21CollectiveEpilogueFwdINS6_IJSA_NS7_ILi256EEESB_EEES9_SE_SG_Li256ELb1ELb1ELb1ELb0EEENS1_36VarlenDynamicPersistentTileSchedulerILi128ELi96ELi256ELi128ELb1ELb1ELb1ELb1ELb0ELb1EEEEEEEEEvNT_6ParamsE,"ax",@progbits
	.align	128
.text._ZN7cutlass13device_kernelIN5flash11enable_sm90INS1_16FlashAttnFwdSm90INS1_25CollectiveMainloopFwdSm90ILi2EN4cute5tupleIJNS5_1CILi1EEES8_S8_EEENS6_IJNS7_ILi128EEENS7_ILi96EEENS7_ILi64EEEEEELi256ENS_10bfloat16_tEfNS_4arch4Sm90ELb0ELb1ELb0ELb1ELb0ELb0ELb1ELb1ELb0ELb1ELb1ELb0EEENS1_21CollectiveEpilogueFwdINS6_IJSA_NS7_ILi256EEESB_EEES9_SE_SG_Li256ELb1ELb1ELb1ELb0EEENS1_36VarlenDynamicPersistentTileSchedulerILi128ELi96ELi256ELi128ELb1ELb1ELb1ELb1ELb0ELb1EEEEEEEEEvNT_6ParamsE:
        .type           _ZN7cutlass13device_kernelIN5flash11enable_sm90INS1_16FlashAttnFwdSm90INS1_25CollectiveMainloopFwdSm90ILi2EN4cute5tupleIJNS5_1CILi1EEES8_S8_EEENS6_IJNS7_ILi128EEENS7_ILi96EEENS7_ILi64EEEEEELi256ENS_10bfloat16_tEfNS_4arch4Sm90ELb0ELb1ELb0ELb1ELb0ELb0ELb1ELb1ELb0ELb1ELb1ELb0EEENS1_21CollectiveEpilogueFwdINS6_IJSA_NS7_ILi256EEESB_EEES9_SE_SG_Li256ELb1ELb1ELb1ELb0EEENS1_36VarlenDynamicPersistentTileSchedulerILi128ELi96ELi256ELi128ELb1ELb1ELb1ELb1ELb0ELb1EEEEEEEEEvNT_6ParamsE,@function
        .size           _ZN7cutlass13device_kernelIN5flash11enable_sm90INS1_16FlashAttnFwdSm90INS1_25CollectiveMainloopFwdSm90ILi2EN4cute5tupleIJNS5_1CILi1EEES8_S8_EEENS6_IJNS7_ILi128EEENS7_ILi96EEENS7_ILi64EEEEEELi256ENS_10bfloat16_tEfNS_4arch4Sm90ELb0ELb1ELb0ELb1ELb0ELb0ELb1ELb1ELb0ELb1ELb1ELb0EEENS1_21CollectiveEpilogueFwdINS6_IJSA_NS7_ILi256EEESB_EEES9_SE_SG_Li256ELb1ELb1ELb1ELb0EEENS1_36VarlenDynamicPersistentTileSchedulerILi128ELi96ELi256ELi128ELb1ELb1ELb1ELb1ELb0ELb1EEEEEEEEEvNT_6ParamsE,(.L_x_28 - _ZN7cutlass13device_kernelIN5flash11enable_sm90INS1_16FlashAttnFwdSm90INS1_25CollectiveMainloopFwdSm90ILi2EN4cute5tupleIJNS5_1CILi1EEES8_S8_EEENS6_IJNS7_ILi128EEENS7_ILi96EEENS7_ILi64EEEEEELi256ENS_10bfloat16_tEfNS_4arch4Sm90ELb0ELb1ELb0ELb1ELb0ELb0ELb1ELb1ELb0ELb1ELb1ELb0EEENS1_21CollectiveEpilogueFwdINS6_IJSA_NS7_ILi256EEESB_EEES9_SE_SG_Li256ELb1ELb1ELb1ELb0EEENS1_36VarlenDynamicPersistentTileSchedulerILi128ELi96ELi256ELi128ELb1ELb1ELb1ELb1ELb0ELb1EEEEEEEEEvNT_6ParamsE)
        .other          _ZN7cutlass13device_kernelIN5flash11enable_sm90INS1_16FlashAttnFwdSm90INS1_25CollectiveMainloopFwdSm90ILi2EN4cute5tupleIJNS5_1CILi1EEES8_S8_EEENS6_IJNS7_ILi128EEENS7_ILi96EEENS7_ILi64EEEEEELi256ENS_10bfloat16_tEfNS_4arch4Sm90ELb0ELb1ELb0ELb1ELb0ELb0ELb1ELb1ELb0ELb1ELb1ELb0EEENS1_21CollectiveEpilogueFwdINS6_IJSA_NS7_ILi256EEESB_EEES9_SE_SG_Li256ELb1ELb1ELb1ELb0EEENS1_36VarlenDynamicPersistentTileSchedulerILi128ELi96ELi256ELi128ELb1ELb1ELb1ELb1ELb0ELb1EEEEEEEEEvNT_6ParamsE,@"STO_CUDA_ENTRY STV_DEFAULT"
_ZN7cutlass13device_kernelIN5flash11enable_sm90INS1_16FlashAttnFwdSm90INS1_25CollectiveMainloopFwdSm90ILi2EN4cute5tupleIJNS5_1CILi1EEES8_S8_EEENS6_IJNS7_ILi128EEENS7_ILi96EEENS7_ILi64EEEEEELi256ENS_10bfloat16_tEfNS_4arch4Sm90ELb0ELb1ELb0ELb1ELb0ELb0ELb1ELb1ELb0ELb1ELb1ELb0EEENS1_21CollectiveEpilogueFwdINS6_IJSA_NS7_ILi256EEESB_EEES9_SE_SG_Li256ELb1ELb1ELb1ELb0EEENS1_36VarlenDynamicPersistentTileSchedulerILi128ELi96ELi256ELi128ELb1ELb1ELb1ELb1ELb0ELb1EEEEEEEEEvNT_6ParamsE:
[----:B------:R-:W-:Y:S01]  /*0000*/  LDC R1, c[0x0][0x37c] ;  /* 0x0000df00ff017b82 */ /* 0x000fe20000000800 */
[----:B------:R-:W-:Y:S05]  /*0010*/  EXIT ;  /* 0x000000000000794d */ /* 0x000fea0003800000 */
.L_x_10:
        /* <DEDUP_REMOVED lines=14> */
.L_x_28:


//--------------------- .text._ZN7cutlass13device_kernelIN5flash11enable_sm90INS1_16FlashAttnFwdSm90INS1_25CollectiveMainloopFwdSm90ILi2EN4cute5tupleIJNS5_1CILi1EEES8_S8_EEENS6_IJNS7_ILi128EEENS7_ILi96EEENS7_ILi64EEEEEELi256ENS_10bfloat16_tEfNS_4arch4Sm90ELb0ELb1ELb0ELb1ELb0ELb1ELb1ELb1ELb0ELb1ELb1ELb0EEENS1_21CollectiveEpilogueFwdINS6_IJSA_NS7_ILi256EEESB_EEES9_SE_SG_Li256ELb1ELb1ELb1ELb0EEENS1_36VarlenDynamicPersistentTileSchedulerILi128ELi96ELi256ELi128ELb1ELb1ELb1ELb1ELb0ELb1EEEEEEEEEvNT_6ParamsE --------------------------
	.section	.text._ZN7cutlass13device_kernelIN5flash11enable_sm90INS1_16FlashAttnFwdSm90INS1_25CollectiveMainloopFwdSm90ILi2EN4cute5tupleIJNS5_1CILi1EEES8_S8_EEENS6_IJNS7_ILi128EEENS7_ILi96EEENS7_ILi64EEEEEELi256ENS_10bfloat16_tEfNS_4arch4Sm90ELb0ELb1ELb0ELb1ELb0ELb1ELb1ELb1ELb0ELb1ELb1ELb0EEENS1_21CollectiveEpilogueFwdINS6_IJSA_NS7_ILi256EEESB_EEES9_SE_SG_Li256ELb1ELb1ELb1ELb0EEENS1_36VarlenDynamicPersistentTileSchedulerILi128ELi96ELi256ELi128ELb1ELb1ELb1ELb1ELb0ELb1EEEEEEEEEvNT_6ParamsE,"ax",@progbits
	.align	128
.text._ZN7cutlass13device_kernelIN5flash11enable_sm90INS1_16FlashAttnFwdSm90INS1_25CollectiveMainloopFwdSm90ILi2EN4cute5tupleIJNS5_1CILi1EEES8_S8_EEENS6_IJNS7_ILi128EEENS7_ILi96EEENS7_ILi64EEEEEELi256ENS_10bfloat16_tEfNS_4arch4Sm90ELb0ELb1ELb0ELb1ELb0ELb1ELb1ELb1ELb0ELb1ELb1ELb0EEENS1_21CollectiveEpilogueFwdINS6_IJSA_NS7_ILi256EEESB_EEES9_SE_SG_Li256ELb1ELb1ELb1ELb0EEENS1_36VarlenDynamicPersistentTileSchedulerILi128ELi96ELi256ELi128ELb1ELb1ELb1ELb1ELb0ELb1EEEEEEEEEvNT_6ParamsE:
        .type           _ZN7cutlass13device_kernelIN5flash11enable_sm90INS1_16FlashAttnFwdSm90INS1_25CollectiveMainloopFwdSm90ILi2EN4cute5tupleIJNS5_1CILi1EEES8_S8_EEENS6_IJNS7_ILi128EEENS7_ILi96EEENS7_ILi64EEEEEELi256ENS_10bfloat16_tEfNS_4arch4Sm90ELb0ELb1ELb0ELb1ELb0ELb1ELb1ELb1ELb0ELb1ELb1ELb0EEENS1_21CollectiveEpilogueFwdINS6_IJSA_NS7_ILi256EEESB_EEES9_SE_SG_Li256ELb1ELb1ELb1ELb0EEENS1_36VarlenDynamicPersistentTileSchedulerILi128ELi96ELi256ELi128ELb1ELb1ELb1ELb1ELb0ELb1EEEEEEEEEvNT_6ParamsE,@function
        .size           _ZN7cutlass13device_kernelIN5flash11enable_sm90INS1_16FlashAttnFwdSm90INS1_25CollectiveMainloopFwdSm90ILi2EN4cute5tupleIJNS5_1CILi1EEES8_S8_EEENS6_IJNS7_ILi128EEENS7_ILi96EEENS7_ILi64EEEEEELi256ENS_10bfloat16_tEfNS_4arch4Sm90ELb0ELb1ELb0ELb1ELb0ELb1ELb1ELb1ELb0ELb1ELb1ELb0EEENS1_21CollectiveEpilogueFwdINS6_IJSA_NS7_ILi256EEESB_EEES9_SE_SG_Li256ELb1ELb1ELb1ELb0EEENS1_36VarlenDynamicPersistentTileSchedulerILi128ELi96ELi256ELi128ELb1ELb1ELb1ELb1ELb0ELb1EEEEEEEEEvNT_6ParamsE,(.L_x_29 - _ZN7cutlass13device_kernelIN5flash11enable_sm90INS1_16FlashAttnFwdSm90INS1_25CollectiveMainloopFwdSm90ILi2EN4cute5tupleIJNS5_1CILi1EEES8_S8_EEENS6_IJNS7_ILi128EEENS7_ILi96EEENS7_ILi64EEEEEELi256ENS_10bfloat16_tEfNS_4arch4Sm90ELb0ELb1ELb0ELb1ELb0ELb1ELb1ELb1ELb0ELb1ELb1ELb0EEENS1_21CollectiveEpilogueFwdINS6_IJSA_NS7_ILi256EEESB_EEES9_SE_SG_Li256ELb1ELb1ELb1ELb0EEENS1_36VarlenDynamicPersistentTileSchedulerILi128ELi96ELi256ELi128ELb1ELb1ELb1ELb1ELb0ELb1EEEEEEEEEvNT_6ParamsE)
        .other          _ZN7cutlass13device_kernelIN5flash11enable_sm90INS1_16FlashAttnFwdSm90INS1_25CollectiveMainloopFwdSm90ILi2EN4cute5tupleIJNS5_1CILi1EEES8_S8_EEENS6_IJNS7_ILi128EEENS7_ILi96EEENS7_ILi64EEEEEELi256ENS_10bfloat16_tEfNS_4arch4Sm90ELb0ELb1ELb0ELb1ELb0ELb1ELb1ELb1ELb0ELb1ELb1ELb0EEENS1_21CollectiveEpilogueFwdINS6_IJSA_NS7_ILi256EEESB_EEES9_SE_SG_Li256ELb1ELb1ELb1ELb0EEENS1_36VarlenDynamicPersistentTileSchedulerILi128ELi96ELi256ELi128ELb1ELb1ELb1ELb1ELb0ELb1EEEEEEEEEvNT_6ParamsE,@"STO_CUDA_ENTRY STV_DEFAULT"
_ZN7cutlass13device_kernelIN5flash11enable_sm90INS1_16FlashAttnFwdSm90INS1_25CollectiveMainloopFwdSm90ILi2EN4cute5tupleIJNS5_1CILi1EEES8_S8_EEENS6_IJNS7_ILi128EEENS7_ILi96EEENS7_ILi64EEEEEELi256ENS_10bfloat16_tEfNS_4arch4Sm90ELb0ELb1ELb0ELb1ELb0ELb1ELb1ELb1ELb0ELb1ELb1ELb0EEENS1_21CollectiveEpilogueFwdINS6_IJSA_NS7_ILi256EEESB_EEES9_SE_SG_Li256ELb1ELb1ELb1ELb0EEENS1_36VarlenDynamicPersistentTileSchedulerILi128ELi96ELi256ELi128ELb1ELb1ELb1ELb1ELb0ELb1EEEEEEEEEvNT_6ParamsE:
[----:B------:R-:W-:Y:S01]  /*0000*/  LDC R1, c[0x0][0x37c] ;  /* 0x0000df00ff017b82 */ /* 0x000fe20000000800 */
[----:B------:R-:W-:Y:S05]  /*0010*/  EXIT ;  /* 0x000000000000794d */ /* 0x000fea0003800000 */
.L_x_11:
        /* <DEDUP_REMOVED lines=14> */
.L_x_29:


//--------------------- .text._ZN7cutlass13device_kernelIN5flash11enable_sm90INS1_16FlashAttnFwdSm90INS1_25CollectiveMainloopFwdSm90ILi2EN4cute5tupleIJNS5_1CILi1EEES8_S8_EEENS6_IJNS7_ILi128EEENS7_ILi96EEENS7_ILi64EEEEEELi256ENS_10bfloat16_tEfNS_4arch4Sm90ELb1ELb0ELb0ELb0ELb0ELb0ELb0ELb1ELb0ELb1ELb1ELb0EEENS1_21CollectiveEpilogueFwdINS6_IJSA_NS7_ILi256EEESB_EEES9_SE_SG_Li256ELb0ELb1ELb1ELb0EEENS1_19SingleTileSchedulerILb0ELb1ELb1ELi128EEEEEEEEEvNT_6ParamsE --------------------------
	.section	.text._ZN7cutlass13device_kernelIN5flash11enable_sm90INS1_16FlashAttnFwdSm90INS1_25CollectiveMainloopFwdSm90ILi2EN4cute5tupleIJNS5_1CILi1EEES8_S8_EEENS6_IJNS7_ILi128EEENS7_ILi96EEENS7_ILi64EEEEEELi256ENS_10bfloat16_tEfNS_4arch4Sm90ELb1ELb0ELb0ELb0ELb0ELb0ELb0ELb1ELb0ELb1ELb1ELb0EEENS1_21CollectiveEpilogueFwdINS6_IJSA_NS7_ILi256EEESB_EEES9_SE_SG_Li256ELb0ELb1ELb1ELb0EEENS1_19SingleTileSchedulerILb0ELb1ELb1ELi128EEEEEEEEEvNT_6ParamsE,"ax",@progbits
	.align	128
.text._ZN7cutlass13device_kernelIN5flash11enable_sm90INS1_16FlashAttnFwdSm90INS1_25CollectiveMainloopFwdSm90ILi2EN4cute5tupleIJNS5_1CILi1EEES8_S8_EEENS6_IJNS7_ILi128EEENS7_ILi96EEENS7_ILi64EEEEEELi256ENS_10bfloat16_tEfNS_4arch4Sm90ELb1ELb0ELb0ELb0ELb0ELb0ELb0ELb1ELb0ELb1ELb1ELb0EEENS1_21CollectiveEpilogueFwdINS6_IJSA_NS7_ILi256EEESB_EEES9_SE_SG_Li256ELb0ELb1ELb1ELb0EEENS1_19SingleTileSchedulerILb0ELb1ELb1ELi128EEEEEEEEEvNT_6ParamsE:
        .type           _ZN7cutlass13device_kernelIN5flash11enable_sm90INS1_16FlashAttnFwdSm90INS1_25CollectiveMainloopFwdSm90ILi2EN4cute5tupleIJNS5_1CILi1EEES8_S8_EEENS6_IJNS7_ILi128EEENS7_ILi96EEENS7_ILi64EEEEEELi256ENS_10bfloat16_tEfNS_4arch4Sm90ELb1ELb0ELb0ELb0ELb0ELb0ELb0ELb1ELb0ELb1ELb1ELb0EEENS1_21CollectiveEpilogueFwdINS6_IJSA_NS7_ILi256EEESB_EEES9_SE_SG_Li256ELb0ELb1ELb1ELb0EEENS1_19SingleTileSchedulerILb0ELb1ELb1ELi128EEEEEEEEEvNT_6ParamsE,@function
        .size           _ZN7cutlass13device_kernelIN5flash11enable_sm90INS1_16FlashAttnFwdSm90INS1_25CollectiveMainloopFwdSm90ILi2EN4cute5tupleIJNS5_1CILi1EEES8_S8_EEENS6_IJNS7_ILi128EEENS7_ILi96EEENS7_ILi64EEEEEELi256ENS_10bfloat16_tEfNS_4arch4Sm90ELb1ELb0ELb0ELb0ELb0ELb0ELb0ELb1ELb0ELb1ELb1ELb0EEENS1_21CollectiveEpilogueFwdINS6_IJSA_NS7_ILi256EEESB_EEES9_SE_SG_Li256ELb0ELb1ELb1ELb0EEENS1_19SingleTileSchedulerILb0ELb1ELb1ELi128EEEEEEEEEvNT_6ParamsE,(.L_x_30 - _ZN7cutlass13device_kernelIN5flash11enable_sm90INS1_16FlashAttnFwdSm90INS1_25CollectiveMainloopFwdSm90ILi2EN4cute5tupleIJNS5_1CILi1EEES8_S8_EEENS6_IJNS7_ILi128EEENS7_ILi96EEENS7_ILi64EEEEEELi256ENS_10bfloat16_tEfNS_4arch4Sm90ELb1ELb0ELb0ELb0ELb0ELb0ELb0ELb1ELb0ELb1ELb1ELb0EEENS1_21CollectiveEpilogueFwdINS6_IJSA_NS7_ILi256EEESB_EEES9_SE_SG_Li256ELb0ELb1ELb1ELb0EEENS1_19SingleTileSchedulerILb0ELb1ELb1ELi128EEEEEEEEEvNT_6ParamsE)
        .other          _ZN7cutlass13device_kernelIN5flash11enable_sm90INS1_16FlashAttnFwdSm90INS1_25CollectiveMainloopFwdSm90ILi2EN4cute5tupleIJNS5_1CILi1EEES8_S8_EEENS6_IJNS7_ILi128EEENS7_ILi96EEENS7_ILi64EEEEEELi256ENS_10bfloat16_tEfNS_4arch4Sm90ELb1ELb0ELb0ELb0ELb0ELb0ELb0ELb1ELb0ELb1ELb1ELb0EEENS1_21CollectiveEpilogueFwdINS6_IJSA_NS7_ILi256EEESB_EEES9_SE_SG_Li256ELb0ELb1ELb1ELb0EEENS1_19SingleTileSchedulerILb0ELb1ELb1ELi128EEEEEEEEEvNT_6ParamsE,@"STO_CUDA_ENTRY STV_DEFAULT"
_ZN7cutlass13device_kernelIN5flash11enable_sm90INS1_16FlashAttnFwdSm90INS1_25CollectiveMainloopFwdSm90ILi2EN4cute5tupleIJNS5_1CILi1EEES8_S8_EEENS6_IJNS7_ILi128EEENS7_ILi96EEENS7_ILi64EEEEEELi256ENS_10bfloat16_tEfNS_4arch4Sm90ELb1ELb0ELb0ELb0ELb0ELb0ELb0ELb1ELb0ELb1ELb1ELb0EEENS1_21CollectiveEpilogueFwdINS6_IJSA_NS7_ILi256EEESB_EEES9_SE_SG_Li256ELb0ELb1ELb1ELb0EEENS1_19SingleTileSchedulerILb0ELb1ELb1ELi128EEEEEEEEEvNT_6ParamsE:
[----:B------:R-:W-:Y:S01]  /*0000*/  LDC R1, c[0x0][0x37c] ;  /* 0x0000df00ff017b82 */ /* 0x000fe20000000800 */
[----:B------:R-:W-:Y:S05]  /*0010*/  EXIT ;  /* 0x000000000000794d */ /* 0x000fea0003800000 */
.L_x_12:
        /* <DEDUP_REMOVED lines=14> */
.L_x_30:


//--------------------- .text._ZN7cutlass13device_kernelIN5flash11enable_sm90INS1_16FlashAttnFwdSm90INS1_25CollectiveMainloopFwdSm90ILi2EN4cute5tupleIJNS5_1CILi1EEES8_S8_EEENS6_IJNS7_ILi128EEENS7_ILi96EEENS7_ILi64EEEEEELi256ENS_10bfloat16_tEfNS_4arch4Sm90ELb1ELb0ELb0ELb0ELb0ELb0ELb1ELb1ELb0ELb1ELb1ELb0EEENS1_21CollectiveEpilogueFwdINS6_IJSA_NS7_ILi256EEESB_EEES9_SE_SG_Li256ELb0ELb1ELb1ELb0EEENS1_19SingleTileSchedulerILb0ELb1ELb1ELi128EEEEEEEEEvNT_6ParamsE --------------------------
	.section	.text._ZN7cutlass13device_kernelIN5flash11enable_sm90INS1_16FlashAttnFwdSm90INS1_25CollectiveMainloopFwdSm90ILi2EN4cute5tupleIJNS5_1CILi1EEES8_S8_EEENS6_IJNS7_ILi128EEENS7_ILi96EEENS7_ILi64EEEEEELi256ENS_10bfloat16_tEfNS_4arch4Sm90ELb1ELb0ELb0ELb0ELb0ELb0ELb1ELb1ELb0ELb1ELb1ELb0EEENS1_21CollectiveEpilogueFwdINS6_IJSA_NS7_ILi256EEESB_EEES9_SE_SG_Li256ELb0ELb1ELb1ELb0EEENS1_19SingleTileSchedulerILb0ELb1ELb1ELi128EEEEEEEEEvNT_6ParamsE,"ax",@progbits
	.align	128
.text._ZN7cutlass13device_kernelIN5flash11enable_sm90INS1_16FlashAttnFwdSm90INS1_25CollectiveMainloopFwdSm90ILi2EN4cute5tupleIJNS5_1CILi1EEES8_S8_EEENS6_IJNS7_ILi128EEENS7_ILi96EEENS7_ILi64EEEEEELi256ENS_10bfloat16_tEfNS_4arch4Sm90ELb1ELb0ELb0ELb0ELb0ELb0ELb1ELb1ELb0ELb1ELb1ELb0EEENS1_21CollectiveEpilogueFwdINS6_IJSA_NS7_ILi256EEESB_EEES9_SE_SG_Li256ELb0ELb1ELb1ELb0EEENS1_19SingleTileSchedulerILb0ELb1ELb1ELi128EEEEEEEEEvNT_6ParamsE:
        .type           _ZN7cutlass13device_kernelIN5flash11enable_sm90INS1_16FlashAttnFwdSm90INS1_25CollectiveMainloopFwdSm90ILi2EN4cute5tupleIJNS5_1CILi1EEES8_S8_EEENS6_IJNS7_ILi128EEENS7_ILi96EEENS7_ILi64EEEEEELi256ENS_10bfloat16_tEfNS_4arch4Sm90ELb1ELb0ELb0ELb0ELb0ELb0ELb1ELb1ELb0ELb1ELb1ELb0EEENS1_21CollectiveEpilogueFwdINS6_IJSA_NS7_ILi256EEESB_EEES9_SE_SG_Li256ELb0ELb1ELb1ELb0EEENS1_19SingleTileSchedulerILb0ELb1ELb1ELi128EEEEEEEEEvNT_6ParamsE,@function
        .size           _ZN7cutlass13device_kernelIN5flash11enable_sm90INS1_16FlashAttnFwdSm90INS1_25CollectiveMainloopFwdSm90ILi2EN4cute5tupleIJNS5_1CILi1EEES8_S8_EEENS6_IJNS7_ILi128EEENS7_ILi96EEENS7_ILi64EEEEEELi256ENS_10bfloat16_tEfNS_4arch4Sm90ELb1ELb0ELb0ELb0ELb0ELb0ELb1ELb1ELb0ELb1ELb1ELb0EEENS1_21CollectiveEpilogueFwdINS6_IJSA_NS7_ILi256EEESB_EEES9_SE_SG_Li256ELb0ELb1ELb1ELb0EEENS1_19SingleTileSchedulerILb0ELb1ELb1ELi128EEEEEEEEEvNT_6ParamsE,(.L_x_31 - _ZN7cutlass13device_kernelIN5flash11enable_sm90INS1_16FlashAttnFwdSm90INS1_25CollectiveMainloopFwdSm90ILi2EN4cute5tupleIJNS5_1CILi1EEES8_S8_EEENS6_IJNS7_ILi128EEENS7_ILi96EEENS7_ILi64EEEEEELi256ENS_10bfloat16_tEfNS_4arch4Sm90ELb1ELb0ELb0ELb0ELb0ELb0ELb1ELb1ELb0ELb1ELb1ELb0EEENS1_21CollectiveEpilogueFwdINS6_IJSA_NS7_ILi256EEESB_EEES9_SE_SG_Li256ELb0ELb1ELb1ELb0EEENS1_19SingleTileSchedulerILb0ELb1ELb1ELi128EEEEEEEEEvNT_6ParamsE)
        .other          _ZN7cutlass13device_kernelIN5flash11enable_sm90INS1_16FlashAttnFwdSm90INS1_25CollectiveMainloopFwdSm90ILi2EN4cute5tupleIJNS5_1CILi1EEES8_S8_EEENS6_IJNS7_ILi128EEENS7_ILi96EEENS7_ILi64EEEEEELi256ENS_10bfloat16_tEfNS_4arch4Sm90ELb1ELb0ELb0ELb0ELb0ELb0ELb1ELb1ELb0ELb1ELb1ELb0EEENS1_21CollectiveEpilogueFwdINS6_IJSA_NS7_ILi256EEESB_EEES9_SE_SG_Li256ELb0ELb1ELb1ELb0EEENS1_19SingleTileSchedulerILb0ELb1ELb1ELi128EEEEEEEEEvNT_6ParamsE,@"STO_CUDA_ENTRY STV_DEFAULT"
_ZN7cutlass13device_kernelIN5flash11enable_sm90INS1_16FlashAttnFwdSm90INS1_25CollectiveMainloopFwdSm90ILi2EN4cute5tupleIJNS5_1CILi1EEES8_S8_EEENS6_IJNS7_ILi128EEENS7_ILi96EEENS7_ILi64EEEEEELi256ENS_10bfloat16_tEfNS_4arch4Sm90ELb1ELb0ELb0ELb0ELb0ELb0ELb1ELb1ELb0ELb1ELb1ELb0EEENS1_21CollectiveEpilogueFwdINS6_IJSA_NS7_ILi256EEESB_EEES9_SE_SG_Li256ELb0ELb1ELb1ELb0EEENS1_19SingleTileSchedulerILb0ELb1ELb1ELi128EEEEEEEEEvNT_6ParamsE:
[----:B------:R-:W-:Y:S01]  /*0000*/  LDC R1, c[0x0][0x37c] ;  /* 0x0000df00ff017b82 */ /* 0x000fe20000000800 */
[----:B------:R-:W-:Y:S05]  /*0010*/  EXIT ;  /* 0x000000000000794d */ /* 0x000fea0003800000 */
.L_x_13:
        /* <DEDUP_REMOVED lines=14> */
.L_x_31:


//--------------------- .text._ZN7cutlass13device_kernelIN5flash11enable_sm90INS1_16FlashAttnFwdSm90INS1_25CollectiveMainloopFwdSm90ILi2EN4cute5tupleIJNS5_1CILi1EEES8_S8_EEENS6_IJNS7_ILi128EEENS7_ILi96EEENS7_ILi64EEEEEELi256ENS_10bfloat16_tEfNS_4arch4Sm90ELb1ELb0ELb0ELb1ELb0ELb0ELb0ELb1ELb0ELb1ELb1ELb0EEENS1_21CollectiveEpilogueFwdINS6_IJSA_NS7_ILi256EEESB_EEES9_SE_SG_Li256ELb1ELb1ELb1ELb0EEENS1_36VarlenDynamicPersistentTileSchedulerILi128ELi96ELi256ELi128ELb1ELb1ELb1ELb1ELb1ELb1EEEEEEEEEvNT_6ParamsE --------------------------
	.section	.text._ZN7cutlass13device_kernelIN5flash11enable_sm90INS1_16FlashAttnFwdSm90INS1_25CollectiveMainloopFwdSm90ILi2EN4cute5tupleIJNS5_1CILi1EEES8_S8_EEENS6_IJNS7_ILi128EEENS7_ILi96EEENS7_ILi64EEEEEELi256ENS_10bfloat16_tEfNS_4arch4Sm90ELb1ELb0ELb0ELb1ELb0ELb0ELb0ELb1ELb0ELb1ELb1ELb0EEENS1_21CollectiveEpilogueFwdINS6_IJSA_NS7_ILi256EEESB_EEES9_SE_SG_Li256ELb1ELb1ELb1ELb0EEENS1_36VarlenDynamicPersistentTileSchedulerILi128ELi96ELi256ELi128ELb1ELb1ELb1ELb1ELb1ELb1EEEEEEEEEvNT_6ParamsE,"ax",@progbits
	.align	128
.text._ZN7cutlass13device_kernelIN5flash11enable_sm90INS1_16FlashAttnFwdSm90INS1_25CollectiveMainloopFwdSm90ILi2EN4cute5tupleIJNS5_1CILi1EEES8_S8_EEENS6_IJNS7_ILi128EEENS7_ILi96EEENS7_ILi64EEEEEELi256ENS_10bfloat16_tEfNS_4arch4Sm90ELb1ELb0ELb0ELb1ELb0ELb0ELb0ELb1ELb0ELb1ELb1ELb0EEENS1_21CollectiveEpilogueFwdINS6_IJSA_NS7_ILi256EEESB_EEES9_SE_SG_Li256ELb1ELb1ELb1ELb0EEENS1_36VarlenDynamicPersistentTileSchedulerILi128ELi96ELi256ELi128ELb1ELb1ELb1ELb1ELb1ELb1EEEEEEEEEvNT_6ParamsE:
        .type           _ZN7cutlass13device_kernelIN5flash11enable_sm90INS1_16FlashAttnFwdSm90INS1_25CollectiveMainloopFwdSm90ILi2EN4cute5tupleIJNS5_1CILi1EEES8_S8_EEENS6_IJNS7_ILi128EEENS7_ILi96EEENS7_ILi64EEEEEELi256ENS_10bfloat16_tEfNS_4arch4Sm90ELb1ELb0ELb0ELb1ELb0ELb0ELb0ELb1ELb0ELb1ELb1ELb0EEENS1_21CollectiveEpilogueFwdINS6_IJSA_NS7_ILi256EEESB_EEES9_SE_SG_Li256ELb1ELb1ELb1ELb0EEENS1_36VarlenDynamicPersistentTileSchedulerILi128ELi96ELi256ELi128ELb1ELb1ELb1ELb1ELb1ELb1EEEEEEEEEvNT_6ParamsE,@function
        .size           _ZN7cutlass13device_kernelIN5flash11enable_sm90INS1_16FlashAttnFwdSm90INS1_25CollectiveMainloopFwdSm90ILi2EN4cute5tupleIJNS5_1CILi1EEES8_S8_EEENS6_IJNS7_ILi128EEENS7_ILi96EEENS7_ILi64EEEEEELi256ENS_10bfloat16_tEfNS_4arch4Sm90ELb1ELb0ELb0ELb1ELb0ELb0ELb0ELb1ELb0ELb1ELb1ELb0EEENS1_21CollectiveEpilogueFwdINS6_IJSA_NS7_ILi256EEESB_EEES9_SE_SG_Li256ELb1ELb1ELb1ELb0EEENS1_36VarlenDynamicPersistentTileSchedulerILi128ELi96ELi256ELi128ELb1ELb1ELb1ELb1ELb1ELb1EEEEEEEEEvNT_6ParamsE,(.L_x_32 - _ZN7cutlass13device_kernelIN5flash11enable_sm90INS1_16FlashAttnFwdSm90INS1_25CollectiveMainloopFwdSm90ILi2EN4cute5tupleIJNS5_1CILi1EEES8_S8_EEENS6_IJNS7_ILi128EEENS7_ILi96EEENS7_ILi64EEEEEELi256ENS_10bfloat16_tEfNS_4arch4Sm90ELb1ELb0ELb0ELb1ELb0ELb0ELb0ELb1ELb0ELb1ELb1ELb0EEENS1_21CollectiveEpilogueFwdINS6_IJSA_NS7_ILi256EEESB_EEES9_SE_SG_Li256ELb1ELb1ELb1ELb0EEENS1_36VarlenDynamicPersistentTileSchedulerILi128ELi96ELi256ELi128ELb1ELb1ELb1ELb1ELb1ELb1EEEEEEEEEvNT_6ParamsE)
        .other          _ZN7cutlass13device_kernelIN5flash11enable_sm90INS1_16FlashAttnFwdSm90INS1_25CollectiveMainloopFwdSm90ILi2EN4cute5tupleIJNS5_1CILi1EEES8_S8_EEENS6_IJNS7_ILi128EEENS7_ILi96EEENS7_ILi64EEEEEELi256ENS_10bfloat16_tEfNS_4arch4Sm90ELb1ELb0ELb0ELb1ELb0ELb0ELb0ELb1ELb0ELb1ELb1ELb0EEENS1_21CollectiveEpilogueFwdINS6_IJSA_NS7_ILi256EEESB_EEES9_SE_SG_Li256ELb1ELb1ELb1ELb0EEENS1_36VarlenDynamicPersistentTileSchedulerILi128ELi96ELi256ELi128ELb1ELb1ELb1ELb1ELb1ELb1EEEEEEEEEvNT_6ParamsE,@"STO_CUDA_ENTRY STV_DEFAULT"
_ZN7cutlass13device_kernelIN5flash11enable_sm90INS1_16FlashAttnFwdSm90INS1_25CollectiveMainloopFwdSm90ILi2EN4cute5tupleIJNS5_1CILi1EEES8_S8_EEENS6_IJNS7_ILi128EEENS7_ILi96EEENS7_ILi64EEEEEELi256ENS_10bfloat16_tEfNS_4arch4Sm90ELb1ELb0ELb0ELb1ELb0ELb0ELb0ELb1ELb0ELb1ELb1ELb0EEENS1_21CollectiveEpilogueFwdINS6_IJSA_NS7_ILi256EEESB_EEES9_SE_SG_Li256ELb1ELb1ELb1ELb0EEENS1_36VarlenDynamicPersistentTileSchedulerILi128ELi96ELi256ELi128ELb1ELb1ELb1ELb1ELb1ELb1EEEEEEEEEvNT_6ParamsE:
[----:B------:R-:W-:Y:S01]  /*0000*/  LDC R1, c[0x0][0x37c] ;  /* 0x0000df00ff017b82 */ /* 0x000fe20000000800 */
[----:B------:R-:W-:Y:S05]  /*0010*/  EXIT ;  /* 0x000000000000794d */ /* 0x000fea0003800000 */
.L_x_14:
        /* <DEDUP_REMOVED lines=14> */
.L_x_32:


//--------------------- .text._ZN7cutlass13device_kernelIN5flash11enable_sm90INS1_16FlashAttnFwdSm90INS1_25CollectiveMainloopFwdSm90ILi2EN4cute5tupleIJNS5_1CILi1EEES8_S8_EEENS6_IJNS7_ILi128EEENS7_ILi96EEENS7_ILi64EEEEEELi256ENS_10bfloat16_tEfNS_4arch4Sm90ELb1ELb0ELb0ELb1ELb0ELb1ELb0ELb1ELb0ELb1ELb1ELb0EEENS1_21CollectiveEpilogueFwdINS6_IJSA_NS7_ILi256EEESB_EEES9_SE_SG_Li256ELb1ELb1ELb1ELb0EEENS1_36VarlenDynamicPersistentTileSchedulerILi128ELi96ELi256ELi128ELb1ELb1ELb1ELb1ELb1ELb1EEEEEEEEEvNT_6ParamsE --------------------------
	.section	.text._ZN7cutlass13device_kernelIN5flash11enable_sm90INS1_16FlashAttnFwdSm90INS1_25CollectiveMainloopFwdSm90ILi2EN4cute5tupleIJNS5_1CILi1EEES8_S8_EEENS6_IJNS7_ILi128EEENS7_ILi96EEENS7_ILi64EEEEEELi256ENS_10bfloat16_tEfNS_4arch4Sm90ELb1ELb0ELb0ELb1ELb0ELb1ELb0ELb1ELb0ELb1ELb1ELb0EEENS1_21CollectiveEpilogueFwdINS6_IJSA_NS7_ILi256EEESB_EEES9_SE_SG_Li256ELb1ELb1ELb1ELb0EEENS1_36VarlenDynamicPersistentTileSchedulerILi128ELi96ELi256ELi128ELb1ELb1ELb1ELb1ELb1ELb1EEEEEEEEEvNT_6ParamsE,"ax",@progbits
	.align	128
.text._ZN7cutlass13device_kernelIN5flash11enable_sm90INS1_16FlashAttnFwdSm90INS1_25CollectiveMainloopFwdSm90ILi2EN4cute5tupleIJNS5_1CILi1EEES8_S8_EEENS6_IJNS7_ILi128EEENS7_ILi96EEENS7_ILi64EEEEEELi256ENS_10bfloat16_tEfNS_4arch4Sm90ELb1ELb0ELb0ELb1ELb0ELb1ELb0ELb1ELb0ELb1ELb1ELb0EEENS1_21CollectiveEpilogueFwdINS6_IJSA_NS7_ILi256EEESB_EEES9_SE_SG_Li256ELb1ELb1ELb1ELb0EEENS1_36VarlenDynamicPersistentTileSchedulerILi128ELi96ELi256ELi128ELb1ELb1ELb1ELb1ELb1ELb1EEEEEEEEEvNT_6ParamsE:
        .type           _ZN7cutlass13device_kernelIN5flash11enable_sm90INS1_16FlashAttnFwdSm90INS1_25CollectiveMainloopFwdSm90ILi2EN4cute5tupleIJNS5_1CILi1EEES8_S8_EEENS6_IJNS7_ILi128EEENS7_ILi96EEENS7_ILi64EEEEEELi256ENS_10bfloat16_tEfNS_4arch4Sm90ELb1ELb0ELb0ELb1ELb0ELb1ELb0ELb1ELb0ELb1ELb1ELb0EEENS1_21CollectiveEpilogueFwdINS6_IJSA_NS7_ILi256EEESB_EEES9_SE_SG_Li256ELb1ELb1ELb1ELb0EEENS1_36VarlenDynamicPersistentTileSchedulerILi128ELi96ELi256ELi128ELb1ELb1ELb1ELb1ELb1ELb1EEEEEEEEEvNT_6ParamsE,@function
        .size           _ZN7cutlass13device_kernelIN5flash11enable_sm90INS1_16FlashAttnFwdSm90INS1_25CollectiveMainloopFwdSm90ILi2EN4cute5tupleIJNS5_1CILi1EEES8_S8_EEENS6_IJNS7_ILi128EEENS7_ILi96EEENS7_ILi64EEEEEELi256ENS_10bfloat16_tEfNS_4arch4Sm90ELb1ELb0ELb0ELb1ELb0ELb1ELb0ELb1ELb0ELb1ELb1ELb0EEENS1_21CollectiveEpilogueFwdINS6_IJSA_NS7_ILi256EEESB_EEES9_SE_SG_Li256ELb1ELb1ELb1ELb0EEENS1_36VarlenDynamicPersistentTileSchedulerILi128ELi96ELi256ELi128ELb1ELb1ELb1ELb1ELb1ELb1EEEEEEEEEvNT_6ParamsE,(.L_x_33 - _ZN7cutlass13device_kernelIN5flash11enable_sm90INS1_16FlashAttnFwdSm90INS1_25CollectiveMainloopFwdSm90ILi2EN4cute5tupleIJNS5_1CILi1EEES8_S8_EEENS6_IJNS7_ILi128EEENS7_ILi96EEENS7_ILi64EEEEEELi256ENS_10bfloat16_tEfNS_4arch4Sm90ELb1ELb0ELb0ELb1ELb0ELb1ELb0ELb1ELb0ELb1ELb1ELb0EEENS1_21CollectiveEpilogueFwdINS6_IJSA_NS7_ILi256EEESB_EEES9_SE_SG_Li256ELb1ELb1ELb1ELb0EEENS1_36VarlenDynamicPersistentTileSchedulerILi128ELi96ELi256ELi128ELb1ELb1ELb1ELb1ELb1ELb1EEEEEEEEEvNT_6ParamsE)
        .other          _ZN7cutlass13device_kernelIN5flash11enable_sm90INS1_16FlashAttnFwdSm90INS1_25CollectiveMainloopFwdSm90ILi2EN4cute5tupleIJNS5_1CILi1EEES8_S8_EEENS6_IJNS7_ILi128EEENS7_ILi96EEENS7_ILi64EEEEEELi256ENS_10bfloat16_tEfNS_4arch4Sm90ELb1ELb0ELb0ELb1ELb0ELb1ELb0ELb1ELb0ELb1ELb1ELb0EEENS1_21CollectiveEpilogueFwdINS6_IJSA_NS7_ILi256EEESB_EEES9_SE_SG_Li256ELb1ELb1ELb1ELb0EEENS1_36VarlenDynamicPersistentTileSchedulerILi128ELi96ELi256ELi128ELb1ELb1ELb1ELb1ELb1ELb1EEEEEEEEEvNT_6ParamsE,@"STO_CUDA_ENTRY STV_DEFAULT"
_ZN7cutlass13device_kernelIN5flash11enable_sm90INS1_16FlashAttnFwdSm90INS1_25CollectiveMainloopFwdSm90ILi2EN4cute5tupleIJNS5_1CILi1EEES8_S8_EEENS6_IJNS7_ILi128EEENS7_ILi96EEENS7_ILi64EEEEEELi256ENS_10bfloat16_tEfNS_4arch4Sm90ELb1ELb0ELb0ELb1ELb0ELb1ELb0ELb1ELb0ELb1ELb1ELb0EEENS1_21CollectiveEpilogueFwdINS6_IJSA_NS7_ILi256EEESB_EEES9_SE_SG_Li256ELb1ELb1ELb1ELb0EEENS1_36VarlenDynamicPersistentTileSchedulerILi128ELi96ELi256ELi128ELb1ELb1ELb1ELb1ELb1ELb1EEEEEEEEEvNT_6ParamsE:
[----:B------:R-:W-:Y:S01]  /*0000*/  LDC R1, c[0x0][0x37c] ;  /* 0x0000df00ff017b82 */ /* 0x000fe20000000800 */
[----:B------:R-:W-:Y:S05]  /*0010*/  EXIT ;  /* 0x000000000000794d */ /* 0x000fea0003800000 */
.L_x_15:
        /* <DEDUP_REMOVED lines=14> */
.L_x_33:


//--------------------- .text._ZN7cutlass13device_kernelIN5flash11enable_sm90INS1_16FlashAttnFwdSm90INS1_25CollectiveMainloopFwdSm90ILi2EN4cute5tupleIJNS5_1CILi1EEES8_S8_EEENS6_IJNS7_ILi128EEENS7_ILi96EEENS7_ILi64EEEEEELi256ENS_10bfloat16_tEfNS_4arch4Sm90ELb1ELb0ELb0ELb1ELb0ELb0ELb1ELb1ELb0ELb1ELb1ELb0EEENS1_21CollectiveEpilogueFwdINS6_IJSA_NS7_ILi256EEESB_EEES9_SE_SG_Li256ELb1ELb1ELb1ELb0EEENS1_36VarlenDynamicPersistentTileSchedulerILi128ELi96ELi256ELi128ELb1ELb1ELb1ELb1ELb1ELb1EEEEEEEEEvNT_6ParamsE --------------------------
	.section	.text._ZN7cutlass13device_kernelIN5flash11enable_sm90INS1_16FlashAttnFwdSm90INS1_25CollectiveMainloopFwdSm90ILi2EN4cute5tupleIJNS5_1CILi1EEES8_S8_EEENS6_IJNS7_ILi128EEENS7_ILi96EEENS7_ILi64EEEEEELi256ENS_10bfloat16_tEfNS_4arch4Sm90ELb1ELb0ELb0ELb1ELb0ELb0ELb1ELb1ELb0ELb1ELb1ELb0EEENS1_21CollectiveEpilogueFwdINS6_IJSA_NS7_ILi256EEESB_EEES9_SE_SG_Li256ELb1ELb1ELb1ELb0EEENS1_36VarlenDynamicPersistentTileSchedulerILi128ELi96ELi256ELi128ELb1ELb1ELb1ELb1ELb1ELb1EEEEEEEEEvNT_6ParamsE,"ax",@progbits
	.align	128
.text._ZN7cutlass13device_kernelIN5flash11enable_sm90INS1_16FlashAttnFwdSm90INS1_25CollectiveMainloopFwdSm90ILi2EN4cute5tupleIJNS5_1CILi1EEES8_S8_EEENS6_IJNS7_ILi128EEENS7_ILi96EEENS7_ILi64EEEEEELi256ENS_10bfloat16_tEfNS_4arch4Sm90ELb1ELb0ELb0ELb1ELb0ELb0ELb1ELb1ELb0ELb1ELb1ELb0EEENS1_21CollectiveEpilogueFwdINS6_IJSA_NS7_ILi256EEESB_EEES9_SE_SG_Li256ELb1ELb1ELb1ELb0EEENS1_36VarlenDynamicPersistentTileSchedulerILi128ELi96ELi256ELi128ELb1ELb1ELb1ELb1ELb1ELb1EEEEEEEEEvNT_6ParamsE:
        .type           _ZN7cutlass13device_kernelIN5flash11enable_sm90INS1_16FlashAttnFwdSm90INS1_25CollectiveMainloopFwdSm90ILi2EN4cute5tupleIJNS5_1CILi1EEES8_S8_EEENS6_IJNS7_ILi128EEENS7_ILi96EEENS7_ILi64EEEEEELi256ENS_10bfloat16_tEfNS_4arch4Sm90ELb1ELb0ELb0ELb1ELb0ELb0ELb1ELb1ELb0ELb1ELb1ELb0EEENS1_21CollectiveEpilogueFwdINS6_IJSA_NS7_ILi256EEESB_EEES9_SE_SG_Li256ELb1ELb1ELb1ELb0EEENS1_36VarlenDynamicPersistentTileSchedulerILi128ELi96ELi256ELi128ELb1ELb1ELb1ELb1ELb1ELb1EEEEEEEEEvNT_6ParamsE,@function
        .size           _ZN7cutlass13device_kernelIN5flash11enable_sm90INS1_16FlashAttnFwdSm90INS1_25CollectiveMainloopFwdSm90ILi2EN4cute5tupleIJNS5_1CILi1EEES8_S8_EEENS6_IJNS7_ILi128EEENS7_ILi96EEENS7_ILi64EEEEEELi256ENS_10bfloat16_tEfNS_4arch4Sm90ELb1ELb0ELb0ELb1ELb0ELb0ELb1ELb1ELb0ELb1ELb1ELb0EEENS1_21CollectiveEpilogueFwdINS6_IJSA_NS7_ILi256EEESB_EEES9_SE_SG_Li256ELb1ELb1ELb1ELb0EEENS1_36VarlenDynamicPersistentTileSchedulerILi128ELi96ELi256ELi128ELb1ELb1ELb1ELb1ELb1ELb1EEEEEEEEEvNT_6ParamsE,(.L_x_34 - _ZN7cutlass13device_kernelIN5flash11enable_sm90INS1_16FlashAttnFwdSm90INS1_25CollectiveMainloopFwdSm90ILi2EN4cute5tupleIJNS5_1CILi1EEES8_S8_EEENS6_IJNS7_ILi128EEENS7_ILi96EEENS7_ILi64EEEEEELi256ENS_10bfloat16_tEfNS_4arch4Sm90ELb1ELb0ELb0ELb1ELb0ELb0ELb1ELb1ELb0ELb1ELb1ELb0EEENS1_21CollectiveEpilogueFwdINS6_IJSA_NS7_ILi256EEESB_EEES9_SE_SG_Li256ELb1ELb1ELb1ELb0EEENS1_36VarlenDynamicPersistentTileSchedulerILi128ELi96ELi256ELi128ELb1ELb1ELb1ELb1ELb1ELb1EEEEEEEEEvNT_6ParamsE)
        .other          _ZN7cutlass13device_kernelIN5flash11enable_sm90INS1_16FlashAttnFwdSm90INS1_25CollectiveMainloopFwdSm90ILi2EN4cute5tupleIJNS5_1CILi1EEES8_S8_EEENS6_IJNS7_ILi128EEENS7_ILi96EEENS7_ILi64EEEEEELi256ENS_10bfloat16_tEfNS_4arch4Sm90ELb1ELb0ELb0ELb1ELb0ELb0ELb1ELb1ELb0ELb1ELb1ELb0EEENS1_21CollectiveEpilogueFwdINS6_IJSA_NS7_ILi256EEESB_EEES9_SE_SG_Li256ELb1ELb1ELb1ELb0EEENS1_36VarlenDynamicPersistentTileSchedulerILi128ELi96ELi256ELi128ELb1ELb1ELb1ELb1ELb1ELb1EEEEEEEEEvNT_6ParamsE,@"STO_CUDA_ENTRY STV_DEFAULT"
_ZN7cutlass13device_kernelIN5flash11enable_sm90INS1_16FlashAttnFwdSm90INS1_25CollectiveMainloopFwdSm90ILi2EN4cute5tupleIJNS5_1CILi1EEES8_S8_EEENS6_IJNS7_ILi128EEENS7_ILi96EEENS7_ILi64EEEEEELi256ENS_10bfloat16_tEfNS_4arch4Sm90ELb1ELb0ELb0ELb1ELb0ELb0ELb1ELb1ELb0ELb1ELb1ELb0EEENS1_21CollectiveEpilogueFwdINS6_IJSA_NS7_ILi256EEESB_EEES9_SE_SG_Li256ELb1ELb1ELb1ELb0EEENS1_36VarlenDynamicPersistentTileSchedulerILi128ELi96ELi256ELi128ELb1ELb1ELb1ELb1ELb1ELb1EEEEEEEEEvNT_6ParamsE:
[----:B------:R-:W-:Y:S01]  /*0000*/  LDC R1, c[0x0][0x37c] ;  /* 0x0000df00ff017b82 */ /* 0x000fe20000000800 */
[----:B------:R-:W-:Y:S05]  /*0010*/  EXIT ;  /* 0x000000000000794d */ /* 0x000fea0003800000 */
.L_x_16:
        /* <DEDUP_REMOVED lines=14> */
.L_x_34:


//--------------------- .text._ZN7cutlass13device_kernelIN5flash11enable_sm90INS1_16FlashAttnFwdSm90INS1_25CollectiveMainloopFwdSm90ILi2EN4cute5tupleIJNS5_1CILi1EEES8_S8_EEENS6_IJNS7_ILi128EEENS7_ILi96EEENS7_ILi64EEEEEELi256ENS_10bfloat16_tEfNS_4arch4Sm90ELb1ELb0ELb0ELb1ELb0ELb1ELb1ELb1ELb0ELb1ELb1ELb0EEENS1_21CollectiveEpilogueFwdINS6_IJSA_NS7_ILi256EEESB_EEES9_SE_SG_Li256ELb1ELb1ELb1ELb0EEENS1_36VarlenDynamicPersistentTileSchedulerILi128ELi96ELi256ELi128ELb1ELb1ELb1ELb1ELb1ELb1EEEEEEEEEvNT_6ParamsE --------------------------
	.section	.text._ZN7cutlass13device_kernelIN5flash11enable_sm90INS1_16FlashAttnFwdSm90INS1_25CollectiveMainloopFwdSm90ILi2EN4cute5tupleIJNS5_1CILi1EEES8_S8_EEENS6_IJNS7_ILi128EEENS7_ILi96EEENS7_ILi64EEEEEELi256ENS_10bfloat16_tEfNS_4arch4Sm90ELb1ELb0ELb0ELb1ELb0ELb1ELb1ELb1ELb0ELb1ELb1ELb0EEENS1_21CollectiveEpilogueFwdINS6_IJSA_NS7_ILi256EEESB_EEES9_SE_SG_Li256ELb1ELb1ELb1ELb0EEENS1_36VarlenDynamicPersistentTileSchedulerILi128ELi96ELi256ELi128ELb1ELb1ELb1ELb1ELb1ELb1EEEEEEEEEvNT_6ParamsE,"ax",@progbits
	.align	128
.text._ZN7cutlass13device_kernelIN5flash11enable_sm90INS1_16FlashAttnFwdSm90INS1_25CollectiveMainloopFwdSm90ILi2EN4cute5tupleIJNS5_1CILi1EEES8_S8_EEENS6_IJNS7_ILi128EEENS7_ILi96EEENS7_ILi64EEEEEELi256ENS_10bfloat16_tEfNS_4arch4Sm90ELb1ELb0ELb0ELb1ELb0ELb1ELb1ELb1ELb0ELb1ELb1ELb0EEENS1_21CollectiveEpilogueFwdINS6_IJSA_NS7_ILi256EEESB_EEES9_SE_SG_Li256ELb1ELb1ELb1ELb0EEENS1_36VarlenDynamicPersistentTileSchedulerILi128ELi96ELi256ELi128ELb1ELb1ELb1ELb1ELb1ELb1EEEEEEEEEvNT_6ParamsE:
        .type           _ZN7cutlass13device_kernelIN5flash11enable_sm90INS1_16FlashAttnFwdSm90INS1_25CollectiveMainloopFwdSm90ILi2EN4cute5tupleIJNS5_1CILi1EEES8_S8_EEENS6_IJNS7_ILi128EEENS7_ILi96EEENS7_ILi64EEEEEELi256ENS_10bfloat16_tEfNS_4arch4Sm90ELb1ELb0ELb0ELb1ELb0ELb1ELb1ELb1ELb0ELb1ELb1ELb0EEENS1_21CollectiveEpilogueFwdINS6_IJSA_NS7_ILi256EEESB_EEES9_SE_SG_Li256ELb1ELb1ELb1ELb0EEENS1_36VarlenDynamicPersistentTileSchedulerILi128ELi96ELi256ELi128ELb1ELb1ELb1ELb1ELb1ELb1EEEEEEEEEvNT_6ParamsE,@function
        .size           _ZN7cutlass13device_kernelIN5flash11enable_sm90INS1_16FlashAttnFwdSm90INS1_25CollectiveMainloopFwdSm90ILi2EN4cute5tupleIJNS5_1CILi1EEES8_S8_EEENS6_IJNS7_ILi128EEENS7_ILi96EEENS7_ILi64EEEEEELi256ENS_10bfloat16_tEfNS_4arch4Sm90ELb1ELb0ELb0ELb1ELb0ELb1ELb1ELb1ELb0ELb1ELb1ELb0EEENS1_21CollectiveEpilogueFwdINS6_IJSA_NS7_ILi256EEESB_EEES9_SE_SG_Li256ELb1ELb1ELb1ELb0EEENS1_36VarlenDynamicPersistentTileSchedulerILi128ELi96ELi256ELi128ELb1ELb1ELb1ELb1ELb1ELb1EEEEEEEEEvNT_6ParamsE,(.L_x_35 - _ZN7cutlass13device_kernelIN5flash11enable_sm90INS1_16FlashAttnFwdSm90INS1_25CollectiveMainloopFwdSm90ILi2EN4cute5tupleIJNS5_1CILi1EEES8_S8_EEENS6_IJNS7_ILi128EEENS7_ILi96EEENS7_ILi64EEEEEELi256ENS_10bfloat16_tEfNS_4arch4Sm90ELb1ELb0ELb0ELb1ELb0ELb1ELb1ELb1ELb0ELb1ELb1ELb0EEENS1_21CollectiveEpilogueFwdINS6_IJSA_NS7_ILi256EEESB_EEES9_SE_SG_Li256ELb1ELb1ELb1ELb0EEENS1_36VarlenDynamicPersistentTileSchedulerILi128ELi96ELi256ELi128ELb1ELb1ELb1ELb1ELb1ELb1EEEEEEEEEvNT_6ParamsE)
        .other          _ZN7cutlass13device_kernelIN5flash11enable_sm90INS1_16FlashAttnFwdSm90INS1_25CollectiveMainloopFwdSm90ILi2EN4cute5tupleIJNS5_1CILi1EEES8_S8_EEENS6_IJNS7_ILi128EEENS7_ILi96EEENS7_ILi64EEEEEELi256ENS_10bfloat16_tEfNS_4arch4Sm90ELb1ELb0ELb0ELb1ELb0ELb1ELb1ELb1ELb0ELb1ELb1ELb0EEENS1_21CollectiveEpilogueFwdINS6_IJSA_NS7_ILi256EEESB_EEES9_SE_SG_Li256ELb1ELb1ELb1ELb0EEENS1_36VarlenDynamicPersistentTileSchedulerILi128ELi96ELi256ELi128ELb1ELb1ELb1ELb1ELb1ELb1EEEEEEEEEvNT_6ParamsE,@"STO_CUDA_ENTRY STV_DEFAULT"
_ZN7cutlass13device_kernelIN5flash11enable_sm90INS1_16FlashAttnFwdSm90INS1_25CollectiveMainloopFwdSm90ILi2EN4cute5tupleIJNS5_1CILi1EEES8_S8_EEENS6_IJNS7_ILi128EEENS7_ILi96EEENS7_ILi64EEEEEELi256ENS_10bfloat16_tEfNS_4arch4Sm90ELb1ELb0ELb0ELb1ELb0ELb1ELb1ELb1ELb0ELb1ELb1ELb0EEENS1_21CollectiveEpilogueFwdINS6_IJSA_NS7_ILi256EEESB_EEES9_SE_SG_Li256ELb1ELb1ELb1ELb0EEENS1_36VarlenDynamicPersistentTileSchedulerILi128ELi96ELi256ELi128ELb1ELb1ELb1ELb1ELb1ELb1EEEEEEEEEvNT_6ParamsE:
[----:B------:R-:W-:Y:S01]  /*0000*/  LDC R1, c[0x0][0x37c] ;  /* 0x0000df00ff017b82 */ /* 0x000fe20000000800 */
[----:B------:R-:W-:Y:S05]  /*0010*/  EXIT ;  /* 0x000000000000794d */ /* 0x000fea0003800000 */
.L_x_17:
        /* <DEDUP_REMOVED lines=14> */
.L_x_35:


//--------------------- .nv.shared.reserved.0     --------------------------
	.section	.nv.shared.reserved.0,"aw",@nobits
	.weak		__nv_reservedSMEM_offset_0_alias
	.size		__nv_reservedSMEM_offset_0_alias, 0, 64
	.other		__nv_reservedSMEM_offset_0_alias,@"STO_CUDA_RESERVED_SHARED STV_DEFAULT"
__nv_reservedSMEM_offset_0_alias:
	.zero		0
	.zero		64


//--------------------- .nv.global                --------------------------
	.section	.nv.global,"aw",@nobits
.nv.global:
	.type		_ZN75_INTERNAL_fdad60e4_39_flash_fwd_hdim64_256_bf16_split_sm90_cu_49158569_32594cute1_E,@object
	.size		_ZN75_INTERNAL_fdad60e4_39_flash_fwd_hdim64_256_bf16_split_sm90_cu_49158569_32594cute1_E,(_ZN75_INTERNAL_fdad60e4_39_flash_fwd_hdim64_256_bf16_split_sm90_cu_49158569_32594cuda3std3__45__cpo6cbeginE - _ZN75_INTERNAL_fdad60e4_39_flash_fwd_hdim64_256_bf16_split_sm90_cu_49158569_32594cute1_E)
_ZN75_INTERNAL_fdad60e4_39_flash_fwd_hdim64_256_bf16_split_sm90_cu_49158569_32594cute1_E:
	.zero		1
	.type		_ZN75_INTERNAL_fdad60e4_39_flash_fwd_hdim64_256_bf16_split_sm90_cu_49158569_32594cuda3std3__45__cpo6cbeginE,@object
	.size		_ZN75_INTERNAL_fdad60e4_39_flash_fwd_hdim64_256_bf16_split_sm90_cu_49158569_32594cuda3std3__45__cpo6cbeginE,(_ZN75_INTERNAL_fdad60e4_39_flash_fwd_hdim64_256_bf16_split_sm90_cu_49158569_32594cuda3std3__48in_placeE - _ZN75_INTERNAL_fdad60e4_39_flash_fwd_hdim64_256_bf16_split_sm90_cu_49158569_32594cuda3std3__45__cpo6cbeginE)
_ZN75_INTERNAL_fdad60e4_39_flash_fwd_hdim64_256_bf16_split_sm90_cu_49158569_32594cuda3std3__45__cpo6cbeginE:
	.zero		1
	.type		_ZN75_INTERNAL_fdad60e4_39_flash_fwd_hdim64_256_bf16_split_sm90_cu_49158569_32594cuda3std3__48in_placeE,@object
	.size		_ZN75_INTERNAL_fdad60e4_39_flash_fwd_hdim64_256_bf16_split_sm90_cu_49158569_32594cuda3std3__48in_placeE,(_ZN75_INTERNAL_fdad60e4_39_flash_fwd_hdim64_256_bf16_split_sm90_cu_49158569_32594cuda3std6ranges3__45__cpo9iter_moveE - _ZN75_INTERNAL_fdad60e4_39_flash_fwd_hdim64_256_bf16_split_sm90_cu_49158569_32594cuda3std3__48in_placeE)
_ZN75_INTERNAL_fdad60e4_39_flash_fwd_hdim64_256_bf16_split_sm90_cu_49158569_32594cuda3std3__48in_placeE:
	.zero		1
	.type		_ZN75_INTERNAL_fdad60e4_39_flash_fwd_hdim64_256_bf16_split_sm90_cu_49158569_32594cuda3std6ranges3__45__cpo9iter_moveE,@object
	.size		_ZN75_INTERNAL_fdad60e4_39_flash_fwd_hdim64_256_bf16_split_sm90_cu_49158569_32594cuda3std6ranges3__45__cpo9iter_moveE,(_ZN75_INTERNAL_fdad60e4_39_flash_fwd_hdim64_256_bf16_split_sm90_cu_49158569_32594cuda3std3__45__cpo5beginE - _ZN75_INTERNAL_fdad60e4_39_flash_fwd_hdim64_256_bf16_split_sm90_cu_49158569_32594cuda3std6ranges3__45__cpo9iter_moveE)
_ZN75_INTERNAL_fdad60e4_39_flash_fwd_hdim64_256_bf16_split_sm90_cu_49158569_32594cuda3std6ranges3__45__cpo9iter_moveE:
	.zero		1
	.type		_ZN75_INTERNAL_fdad60e4_39_flash_fwd_hdim64_256_bf16_split_sm90_cu_49158569_32594cuda3std3__45__cpo5beginE,@object
	.size		_ZN75_INTERNAL_fdad60e4_39_flash_fwd_hdim64_256_bf16_split_sm90_cu_49158569_32594cuda3std3__45__cpo5beginE,(_ZN75_INTERNAL_fdad60e4_39_flash_fwd_hdim64_256_bf16_split_sm90_cu_49158569_32594cuda3std3__477_GLOBAL__N__fdad60e4_39_flash_fwd_hdim64_256_bf16_split_sm90_cu_49158569_32596ignoreE - _ZN75_INTERNAL_fdad60e4_39_flash_fwd_hdim64_256_bf16_split_sm90_cu_49158569_32594cuda3std3__45__cpo5beginE)
_ZN75_INTERNAL_fdad60e4_39_flash_fwd_hdim64_256_bf16_split_sm90_cu_49158569_32594cuda3std3__45__cpo5beginE:
	.zero		1
	.type		_ZN75_INTERNAL_fdad60e4_39_flash_fwd_hdim64_256_bf16_split_sm90_cu_49158569_32594cuda3std3__477_GLOBAL__N__fdad60e4_39_flash_fwd_hdim64_256_bf16_split_sm90_cu_49158569_32596ignoreE,@object
	.size		_ZN75_INTERNAL_fdad60e4_39_flash_fwd_hdim64_256_bf16_split_sm90_cu_49158569_32594cuda3std3__477_GLOBAL__N__fdad60e4_39_flash_fwd_hdim64_256_bf16_split_sm90_cu_49158569_32596ignoreE,(_ZN75_INTERNAL_fdad60e4_39_flash_fwd_hdim64_256_bf16_split_sm90_cu_49158569_32594cute7productE - _ZN75_INTERNAL_fdad60e4_39_flash_fwd_hdim64_256_bf16_split_sm90_cu_49158569_32594cuda3std3__477_GLOBAL__N__fdad60e4_39_flash_fwd_hdim64_256_bf16_split_sm90_cu_49158569_32596ignoreE)
_ZN75_INTERNAL_fdad60e4_39_flash_fwd_hdim64_256_bf16_split_sm90_cu_49158569_32594cuda3std3__477_GLOBAL__N__fdad60e4_39_flash_fwd_hdim64_256_bf16_split_sm90_cu_49158569_32596ignoreE:
	.zero		1
	.type		_ZN75_INTERNAL_fdad60e4_39_flash_fwd_hdim64_256_bf16_split_sm90_cu_49158569_32594cute7productE,@object
	.size		_ZN75_INTERNAL_fdad60e4_39_flash_fwd_hdim64_256_bf16_split_sm90_cu_49158569_32594cute7productE,(_ZN75_INTERNAL_fdad60e4_39_flash_fwd_hdim64_256_bf16_split_sm90_cu_49158569_32594cuda3std3__45__cpo3endE - _ZN75_INTERNAL_fdad60e4_39_flash_fwd_hdim64_256_bf16_split_sm90_cu_49158569_32594cute7productE)
_ZN75_INTERNAL_fdad60e4_39_flash_fwd_hdim64_256_bf16_split_sm90_cu_49158569_32594cute7productE:
	.zero		1
	.type		_ZN75_INTERNAL_fdad60e4_39_flash_fwd_hdim64_256_bf16_split_sm90_cu_49158569_32594cuda3std3__45__cpo3endE,@object
	.size		_ZN75_INTERNAL_fdad60e4_39_flash_fwd_hdim64_256_bf16_split_sm90_cu_49158569_32594cuda3std3__45__cpo3endE,(_ZN75_INTERNAL_fdad60e4_39_flash_fwd_hdim64_256_bf16_split_sm90_cu_49158569_32594cuda3std3__419piecewise_constructE - _ZN75_INTERNAL_fdad60e4_39_flash_fwd_hdim64_256_bf16_split_sm90_cu_49158569_32594cuda3std3__45__cpo3endE)
_ZN75_INTERNAL_fdad60e4_39_flash_fwd_hdim64_256_bf16_split_sm90_cu_49158569_32594cuda3std3__45__cpo3endE:
	.zero		1
	.type		_ZN75_INTERNAL_fdad60e4_39_flash_fwd_hdim64_256_bf16_split_sm90_cu_49158569_32594cuda3std3__419piecewise_constructE,@object
	.size		_ZN75_INTERNAL_fdad60e4_39_flash_fwd_hdim64_256_bf16_split_sm90_cu_49158569_32594cuda3std3__419piecewise_constructE,(_ZN75_INTERNAL_fdad60e4_39_flash_fwd_hdim64_256_bf16_split_sm90_cu_49158569_32594cuda3std3__45__cpo4cendE - _ZN75_INTERNAL_fdad60e4_39_flash_fwd_hdim64_256_bf16_split_sm90_cu_49158569_32594cuda3std3__419piecewise_constructE)
_ZN75_INTERNAL_fdad60e4_39_flash_fwd_hdim64_256_bf16_split_sm90_cu_49158569_32594cuda3std3__419piecewise_constructE:
	.zero		1
	.type		_ZN75_INTERNAL_fdad60e4_39_flash_fwd_hdim64_256_bf16_split_sm90_cu_49158569_32594cuda3std3__45__cpo4cendE,@object
	.size		_ZN75_INTERNAL_fdad60e4_39_flash_fwd_hdim64_256_bf16_split_sm90_cu_49158569_32594cuda3std3__45__cpo4cendE,(_ZN75_INTERNAL_fdad60e4_39_flash_fwd_hdim64_256_bf16_split_sm90_cu_49158569_32594cuda3std6ranges3__45__cpo4swapE - _ZN75_INTERNAL_fdad60e4_39_flash_fwd_hdim64_256_bf16_split_sm90_cu_49158569_32594cuda3std3__45__cpo4cendE)
_ZN75_INTERNAL_fdad60e4_39_flash_fwd_hdim64_256_bf16_split_sm90_cu_49158569_32594cuda3std3__45__cpo4cendE:
	.zero		1
	.type		_ZN75_INTERNAL_fdad60e4_39_flash_fwd_hdim64_256_bf16_split_sm90_cu_49158569_32594cuda3std6ranges3__45__cpo4swapE,@object
	.size		_ZN75_INTERNAL_fdad60e4_39_flash_fwd_hdim64_256_bf16_split_sm90_cu_49158569_32594cuda3std6ranges3__45__cpo4swapE,(.L_7 - _ZN75_INTERNAL_fdad60e4_39_flash_fwd_hdim64_256_bf16_split_sm90_cu_49158569_32594cuda3std6ranges3__45__cpo4swapE)
_ZN75_INTERNAL_fdad60e4_39_flash_fwd_hdim64_256_bf16_split_sm90_cu_49158569_32594cuda3std6ranges3__45__cpo4swapE:
	.zero		1
.L_7:


//--------------------- .nv.constant0._ZN7cutlass13device_kernelIN5flash11enable_sm90INS1_16FlashAttnFwdSm90INS1_25CollectiveMainloopFwdSm90ILi2EN4cute5tupleIJNS5_1CILi1EEES8_S8_EEENS6_IJNS7_ILi128EEENS7_ILi96EEENS7_ILi64EEEEEELi256ENS_10bfloat16_tEfNS_4arch4Sm90ELb0ELb0ELb0ELb0ELb0ELb0ELb0ELb1ELb0ELb1ELb1ELb0EEENS1_21CollectiveEpilogueFwdINS6_IJSA_NS7_ILi256EEESB_EEES9_SE_SG_Li256ELb0ELb1ELb1ELb0EEENS1_19SingleTileSchedulerILb0ELb1ELb1ELi128EEEEEEEEEvNT_6ParamsE --------------------------
	.section	.nv.constant0._ZN7cutlass13device_kernelIN5flash11enable_sm90INS1_16FlashAttnFwdSm90INS1_25CollectiveMainloopFwdSm90ILi2EN4cute5tupleIJNS5_1CILi1EEES8_S8_EEENS6_IJNS7_ILi128EEENS7_ILi96EEENS7_ILi64EEEEEELi256ENS_10bfloat16_tEfNS_4arch4Sm90ELb0ELb0ELb0ELb0ELb0ELb0ELb0ELb1ELb0ELb1ELb1ELb0EEENS1_21CollectiveEpilogueFwdINS6_IJSA_NS7_ILi256EEESB_EEES9_SE_SG_Li256ELb0ELb1ELb1ELb0EEENS1_19SingleTileSchedulerILb0ELb1ELb1ELi128EEEEEEEEEvNT_6ParamsE,"a",@progbits
	.sectionflags	@""
	.align	4
.nv.constant0._ZN7cutlass13device_kernelIN5flash11enable_sm90INS1_16FlashAttnFwdSm90INS1_25CollectiveMainloopFwdSm90ILi2EN4cute5tupleIJNS5_1CILi1EEES8_S8_EEENS6_IJNS7_ILi128EEENS7_ILi96EEENS7_ILi64EEEEEELi256ENS_10bfloat16_tEfNS_4arch4Sm90ELb0ELb0ELb0ELb0ELb0ELb0ELb0ELb1ELb0ELb1ELb1ELb0EEENS1_21CollectiveEpilogueFwdINS6_IJSA_NS7_ILi256EEESB_EEES9_SE_SG_Li256ELb0ELb1ELb1ELb0EEENS1_19SingleTileSchedulerILb0ELb1ELb1ELi128EEEEEEEEEvNT_6ParamsE:
	.zero		3456


//--------------------- .nv.constant0._ZN7cutlass13device_kernelIN5flash11enable_sm90INS1_16FlashAttnFwdSm90INS1_25CollectiveMainloopFwdSm90ILi2EN4cute5tupleIJNS5_1CILi1EEES8_S8_EEENS6_IJNS7_ILi128EEENS7_ILi96EEENS7_ILi64EEEEEELi256ENS_10bfloat16_tEfNS_4arch4Sm90ELb0ELb0ELb0ELb0ELb0ELb0ELb1ELb1ELb0ELb1ELb1ELb0EEENS1_21CollectiveEpilogueFwdINS6_IJSA_NS7_ILi256EEESB_EEES9_SE_SG_Li256ELb0ELb1ELb1ELb0EEENS1_19SingleTileSchedulerILb0ELb1ELb1ELi128EEEEEEEEEvNT_6ParamsE --------------------------
	.section	.nv.constant0._ZN7cutlass13device_kernelIN5flash11enable_sm90INS1_16FlashAttnFwdSm90INS1_25CollectiveMainloopFwdSm90ILi2EN4cute5tupleIJNS5_1CILi1EEES8_S8_EEENS6_IJNS7_ILi128EEENS7_ILi96EEENS7_ILi64EEEEEELi256ENS_10bfloat16_tEfNS_4arch4Sm90ELb0ELb0ELb0ELb0ELb0ELb0ELb1ELb1ELb0ELb1ELb1ELb0EEENS1_21CollectiveEpilogueFwdINS6_IJSA_NS7_ILi256EEESB_EEES9_SE_SG_Li256ELb0ELb1ELb1ELb0EEENS1_19SingleTileSchedulerILb0ELb1ELb1ELi128EEEEEEEEEvNT_6ParamsE,"a",@progbits
	.sectionflags	@""
	.align	4
.nv.constant0._ZN7cutlass13device_kernelIN5flash11enable_sm90INS1_16FlashAttnFwdSm90INS1_25CollectiveMainloopFwdSm90ILi2EN4cute5tupleIJNS5_1CILi1EEES8_S8_EEENS6_IJNS7_ILi128EEENS7_ILi96EEENS7_ILi64EEEEEELi256ENS_10bfloat16_tEfNS_4arch4Sm90ELb0ELb0ELb0ELb0ELb0ELb0ELb1ELb1ELb0ELb1ELb1ELb0EEENS1_21CollectiveEpilogueFwdINS6_IJSA_NS7_ILi256EEESB_EEES9_SE_SG_Li256ELb0ELb1ELb1ELb0EEENS1_19SingleTileSchedulerILb0ELb1ELb1ELi128EEEEEEEEEvNT_6ParamsE:
	.zero		3712


//--------------------- .nv.constant0._ZN7cutlass13device_kernelIN5flash11enable_sm90INS1_16FlashAttnFwdSm90INS1_25CollectiveMainloopFwdSm90ILi2EN4cute5tupleIJNS5_1CILi1EEES8_S8_EEENS6_IJNS7_ILi128EEENS7_ILi96EEENS7_ILi64EEEEEELi256ENS_10bfloat16_tEfNS_4arch4Sm90ELb0ELb0ELb0ELb1ELb0ELb0ELb0ELb1ELb0ELb1ELb1ELb0EEENS1_21CollectiveEpilogueFwdINS6_IJSA_NS7_ILi256EEESB_EEES9_SE_SG_Li256ELb1ELb1ELb1ELb0EEENS1_36VarlenDynamicPersistentTileSchedulerILi128ELi96ELi256ELi128ELb1ELb1ELb1ELb0ELb1ELb1EEEEEEEEEvNT_6ParamsE --------------------------
	.section	.nv.constant0._ZN7cutlass13device_kernelIN5flash11enable_sm90INS1_16FlashAttnFwdSm90INS1_25CollectiveMainloopFwdSm90ILi2EN4cute5tupleIJNS5_1CILi1EEES8_S8_EEENS6_IJNS7_ILi128EEENS7_ILi96EEENS7_ILi64EEEEEELi256ENS_10bfloat16_tEfNS_4arch4Sm90ELb0ELb0ELb0ELb1ELb0ELb0ELb0ELb1ELb0ELb1ELb1ELb0EEENS1_21CollectiveEpilogueFwdINS6_IJSA_NS7_ILi256EEESB_EEES9_SE_SG_Li256ELb1ELb1ELb1ELb0EEENS1_36VarlenDynamicPersistentTileSchedulerILi128ELi96ELi256ELi128ELb1ELb1ELb1ELb0ELb1ELb1EEEEEEEEEvNT_6ParamsE,"a",@progbits
	.sectionflags	@""
	.align	4
.nv.constant0._ZN7cutlass13device_kernelIN5flash11enable_sm90INS1_16FlashAttnFwdSm90INS1_25CollectiveMainloopFwdSm90ILi2EN4cute5tupleIJNS5_1CILi1EEES8_S8_EEENS6_IJNS7_ILi128EEENS7_ILi96EEENS7_ILi64EEEEEELi256ENS_10bfloat16_tEfNS_4arch4Sm90ELb0ELb0ELb0ELb1ELb0ELb0ELb0ELb1ELb0ELb1ELb1ELb0EEENS1_21CollectiveEpilogueFwdINS6_IJSA_NS7_ILi256EEESB_EEES9_SE_SG_Li256ELb1ELb1ELb1ELb0EEENS1_36VarlenDynamicPersistentTileSchedulerILi128ELi96ELi256ELi128ELb1ELb1ELb1ELb0ELb1ELb1EEEEEEEEEvNT_6ParamsE:
	.zero		3584


//--------------------- .nv.constant0._ZN7cutlass13device_kernelIN5flash11enable_sm90INS1_16FlashAttnFwdSm90INS1_25CollectiveMainloopFwdSm90ILi2EN4cute5tupleIJNS5_1CILi1EEES8_S8_EEENS6_IJNS7_ILi128EEENS7_ILi96EEENS7_ILi64EEEEEELi256ENS_10bfloat16_tEfNS_4arch4Sm90ELb0ELb0ELb0ELb1ELb0ELb1ELb0ELb1ELb0ELb1ELb1ELb0EEENS1_21CollectiveEpilogueFwdINS6_IJSA_NS7_ILi256EEESB_EEES9_SE_SG_Li256ELb1ELb1ELb1ELb0EEENS1_36VarlenDynamicPersistentTileSchedulerILi128ELi96ELi256ELi128ELb1ELb1ELb1ELb0ELb1ELb1EEEEEEEEEvNT_6ParamsE --------------------------
	.section	.nv.constant0._ZN7cutlass13device_kernelIN5flash11enable_sm90INS1_16FlashAttnFwdSm90INS1_25CollectiveMainloopFwdSm90ILi2EN4cute5tupleIJNS5_1CILi1EEES8_S8_EEENS6_IJNS7_ILi128EEENS7_ILi96EEENS7_ILi64EEEEEELi256ENS_10bfloat16_tEfNS_4arch4Sm90ELb0ELb0ELb0ELb1ELb0ELb1ELb0ELb1ELb0ELb1ELb1ELb0EEENS1_21CollectiveEpilogueFwdINS6_IJSA_NS7_ILi256EEESB_EEES9_SE_SG_Li256ELb1ELb1ELb1ELb0EEENS1_36VarlenDynamicPersistentTileSchedulerILi128ELi96ELi256ELi128ELb1ELb1ELb1ELb0ELb1ELb1EEEEEEEEEvNT_6ParamsE,"a",@progbits
	.sectionflags	@""
	.align	4
.nv.constant0._ZN7cutlass13device_kernelIN5flash11enable_sm90INS1_16FlashAttnFwdSm90INS1_25CollectiveMainloopFwdSm90ILi2EN4cute5tupleIJNS5_1CILi1EEES8_S8_EEENS6_IJNS7_ILi128EEENS7_ILi96EEENS7_ILi64EEEEEELi256ENS_10bfloat16_tEfNS_4arch4Sm90ELb0ELb0ELb0ELb1ELb0ELb1ELb0ELb1ELb0ELb1ELb1ELb0EEENS1_21CollectiveEpilogueFwdINS6_IJSA_NS7_ILi256EEESB_EEES9_SE_SG_Li256ELb1ELb1ELb1ELb0EEENS1_36VarlenDynamicPersistentTileSchedulerILi128ELi96ELi256ELi128ELb1ELb1ELb1ELb0ELb1ELb1EEEEEEEEEvNT_6ParamsE:
	.zero		3584


//--------------------- .nv.constant0._ZN7cutlass13device_kernelIN5flash11enable_sm90INS1_16FlashAttnFwdSm90INS1_25CollectiveMainloopFwdSm90ILi2EN4cute5tupleIJNS5_1CILi1EEES8_S8_EEENS6_IJNS7_ILi128EEENS7_ILi96EEENS7_ILi64EEEEEELi256ENS_10bfloat16_tEfNS_4arch4Sm90ELb0ELb0ELb0ELb1ELb0ELb0ELb1ELb1ELb0ELb1ELb1ELb0EEENS1_21CollectiveEpilogueFwdINS6_IJSA_NS7_ILi256EEESB_EEES9_SE_SG_Li256ELb1ELb1ELb1ELb0EEENS1_36VarlenDynamicPersistentTileSchedulerILi128ELi96ELi256ELi128ELb1ELb1ELb1ELb0ELb1ELb1EEEEEEEEEvNT_6ParamsE --------------------------
	.section	.nv.constant0._ZN7cutlass13device_kernelIN5flash11enable_sm90INS1_16FlashAttnFwdSm90INS1_25CollectiveMainloopFwdSm90ILi2EN4cute5tupleIJNS5_1CILi1EEES8_S8_EEENS6_IJNS7_ILi128EEENS7_ILi96EEENS7_ILi64EEEEEELi256ENS_10bfloat16_tEfNS_4arch4Sm90ELb0ELb0ELb0ELb1ELb0ELb0ELb1ELb1ELb0ELb1ELb1ELb0EEENS1_21CollectiveEpilogueFwdINS6_IJSA_NS7_ILi256EEESB_EEES9_SE_SG_Li256ELb1ELb1ELb1ELb0EEENS1_36VarlenDynamicPersistentTileSchedulerILi128ELi96ELi256ELi128ELb1ELb1ELb1ELb0ELb1ELb1EEEEEEEEEvNT_6ParamsE,"a",@progbits
	.sectionflags	@""
	.align	4
.nv.constant0._ZN7cutlass13device_kernelIN5flash11enable_sm90INS1_16FlashAttnFwdSm90INS1_25CollectiveMainloopFwdSm90ILi2EN4cute5tupleIJNS5_1CILi1EEES8_S8_EEENS6_IJNS7_ILi128EEENS7_ILi96EEENS7_ILi64EEEEEELi256ENS_10bfloat16_tEfNS_4arch4Sm90ELb0ELb0ELb0ELb1ELb0ELb0ELb1ELb1ELb0ELb1ELb1ELb0EEENS1_21CollectiveEpilogueFwdINS6_IJSA_NS7_ILi256EEESB_EEES9_SE_SG_Li256ELb1ELb1ELb1ELb0EEENS1_36VarlenDynamicPersistentTileSchedulerILi128ELi96ELi256ELi128ELb1ELb1ELb1ELb0ELb1ELb1EEEEEEEEEvNT_6ParamsE:
	.zero		3840


//--------------------- .nv.constant0._ZN7cutlass13device_kernelIN5flash11enable_sm90INS1_16FlashAttnFwdSm90INS1_25CollectiveMainloopFwdSm90ILi2EN4cute5tupleIJNS5_1CILi1EEES8_S8_EEENS6_IJNS7_ILi128EEENS7_ILi96EEENS7_ILi64EEEEEELi256ENS_10bfloat16_tEfNS_4arch4Sm90ELb0ELb0ELb0ELb1ELb0ELb1ELb1ELb1ELb0ELb1ELb1ELb0EEENS1_21CollectiveEpilogueFwdINS6_IJSA_NS7_ILi256EEESB_EEES9_SE_SG_Li256ELb1ELb1ELb1ELb0EEENS1_36VarlenDynamicPersistentTileSchedulerILi128ELi96ELi256ELi128ELb1ELb1ELb1ELb0ELb1ELb1EEEEEEEEEvNT_6ParamsE --------------------------
	.section	.nv.constant0._ZN7cutlass13device_kernelIN5flash11enable_sm90INS1_16FlashAttnFwdSm90INS1_25CollectiveMainloopFwdSm90ILi2EN4cute5tupleIJNS5_1CILi1EEES8_S8_EEENS6_IJNS7_ILi128EEENS7_ILi96EEENS7_ILi64EEEEEELi256ENS_10bfloat16_tEfNS_4arch4Sm90ELb0ELb0ELb0ELb1ELb0ELb1ELb1ELb1ELb0ELb1ELb1ELb0EEENS1_21CollectiveEpilogueFwdINS6_IJSA_NS7_ILi256EEESB_EEES9_SE_SG_Li256ELb1ELb1ELb1ELb0EEENS1_36VarlenDynamicPersistentTileSchedulerILi128ELi96ELi256ELi128ELb1ELb1ELb1ELb0ELb1ELb1EEEEEEEEEvNT_6ParamsE,"a",@progbits
	.sectionflags	@""
	.align	4
.nv.constant0._ZN7cutlass13device_kernelIN5flash11enable_sm90INS1_16FlashAttnFwdSm90INS1_25CollectiveMainloopFwdSm90ILi2EN4cute5tupleIJNS5_1CILi1EEES8_S8_EEENS6_IJNS7_ILi128EEENS7_ILi96EEENS7_ILi64EEEEEELi256ENS_10bfloat16_tEfNS_4arch4Sm90ELb0ELb0ELb0ELb1ELb0ELb1ELb1ELb1ELb0ELb1ELb1ELb0EEENS1_21CollectiveEpilogueFwdINS6_IJSA_NS7_ILi256EEESB_EEES9_SE_SG_Li256ELb1ELb1ELb1ELb0EEENS1_36VarlenDynamicPersistentTileSchedulerILi128ELi96ELi256ELi128ELb1ELb1ELb1ELb0ELb1ELb1EEEEEEEEEvNT_6ParamsE:
	.zero		3840


//--------------------- .nv.constant0._ZN7cutlass13device_kernelIN5flash11enable_sm90INS1_16FlashAttnFwdSm90INS1_25CollectiveMainloopFwdSm90ILi2EN4cute5tupleIJNS5_1CILi1EEES8_S8_EEENS6_IJNS7_ILi128EEENS7_ILi96EEENS7_ILi64EEEEEELi256ENS_10bfloat16_tEfNS_4arch4Sm90ELb0ELb1ELb0ELb0ELb0ELb0ELb0ELb1ELb0ELb1ELb1ELb0EEENS1_21CollectiveEpilogueFwdINS6_IJSA_NS7_ILi256EEESB_EEES9_SE_SG_Li256ELb0ELb1ELb1ELb0EEENS1_19SingleTileSchedulerILb0ELb1ELb1ELi128EEEEEEEEEvNT_6ParamsE --------------------------
	.section	.nv.constant0._ZN7cutlass13device_kernelIN5flash11enable_sm90INS1_16FlashAttnFwdSm90INS1_25CollectiveMainloopFwdSm90ILi2EN4cute5tupleIJNS5_1CILi1EEES8_S8_EEENS6_IJNS7_ILi128EEENS7_ILi96EEENS7_ILi64EEEEEELi256ENS_10bfloat16_tEfNS_4arch4Sm90ELb0ELb1ELb0ELb0ELb0ELb0ELb0ELb1ELb0ELb1ELb1ELb0EEENS1_21CollectiveEpilogueFwdINS6_IJSA_NS7_ILi256EEESB_EEES9_SE_SG_Li256ELb0ELb1ELb1ELb0EEENS1_19SingleTileSchedulerILb0ELb1ELb1ELi128EEEEEEEEEvNT_6ParamsE,"a",@progbits
	.sectionflags	@""
	.align	4
.nv.constant0._ZN7cutlass13device_kernelIN5flash11enable_sm90INS1_16FlashAttnFwdSm90INS1_25CollectiveMainloopFwdSm90ILi2EN4cute5tupleIJNS5_1CILi1EEES8_S8_EEENS6_IJNS7_ILi128EEENS7_ILi96EEENS7_ILi64EEEEEELi256ENS_10bfloat16_tEfNS_4arch4Sm90ELb0ELb1ELb0ELb0ELb0ELb0ELb0ELb1ELb0ELb1ELb1ELb0EEENS1_21CollectiveEpilogueFwdINS6_IJSA_NS7_ILi256EEESB_EEES9_SE_SG_Li256ELb0ELb1ELb1ELb0EEENS1_19SingleTileSchedulerILb0ELb1ELb1ELi128EEEEEEEEEvNT_6ParamsE:
	.zero		3456


//--------------------- .nv.constant0._ZN7cutlass13device_kernelIN5flash11enable_sm90INS1_16FlashAttnFwdSm90INS1_25CollectiveMainloopFwdSm90ILi2EN4cute5tupleIJNS5_1CILi1EEES8_S8_EEENS6_IJNS7_ILi128EEENS7_ILi96EEENS7_ILi64EEEEEELi256ENS_10bfloat16_tEfNS_4arch4Sm90ELb0ELb1ELb0ELb0ELb0ELb0ELb1ELb1ELb0ELb1ELb1ELb0EEENS1_21CollectiveEpilogueFwdINS6_IJSA_NS7_ILi256EEESB_EEES9_SE_SG_Li256ELb0ELb1ELb1ELb0EEENS1_19SingleTileSchedulerILb0ELb1ELb1ELi128EEEEEEEEEvNT_6ParamsE --------------------------
	.section	.nv.constant0._ZN7cutlass13device_kernelIN5flash11enable_sm90INS1_16FlashAttnFwdSm90INS1_25CollectiveMainloopFwdSm90ILi2EN4cute5tupleIJNS5_1CILi1EEES8_S8_EEENS6_IJNS7_ILi128EEENS7_ILi96EEENS7_ILi64EEEEEELi256ENS_10bfloat16_tEfNS_4arch4Sm90ELb0ELb1ELb0ELb0ELb0ELb0ELb1ELb1ELb0ELb1ELb1ELb0EEENS1_21CollectiveEpilogueFwdINS6_IJSA_NS7_ILi256EEESB_EEES9_SE_SG_Li256ELb0ELb1ELb1ELb0EEENS1_19SingleTileSchedulerILb0ELb1ELb1ELi128EEEEEEEEEvNT_6ParamsE,"a",@progbits
	.sectionflags	@""
	.align	4
.nv.constant0._ZN7cutlass13device_kernelIN5flash11enable_sm90INS1_16FlashAttnFwdSm90INS1_25CollectiveMainloopFwdSm90ILi2EN4cute5tupleIJNS5_1CILi1EEES8_S8_EEENS6_IJNS7_ILi128EEENS7_ILi96EEENS7_ILi64EEEEEELi256ENS_10bfloat16_tEfNS_4arch4Sm90ELb0ELb1ELb0ELb0ELb0ELb0ELb1ELb1ELb0ELb1ELb1ELb0EEENS1_21CollectiveEpilogueFwdINS6_IJSA_NS7_ILi256EEESB_EEES9_SE_SG_Li256ELb0ELb1ELb1ELb0EEENS1_19SingleTileSchedulerILb0ELb1ELb1ELi128EEEEEEEEEvNT_6ParamsE:
	.zero		3712


//--------------------- .nv.constant0._ZN7cutlass13device_kernelIN5flash11enable_sm90INS1_16FlashAttnFwdSm90INS1_25CollectiveMainloopFwdSm90ILi2EN4cute5tupleIJNS5_1CILi1EEES8_S8_EEENS6_IJNS7_ILi128EEENS7_ILi96EEENS7_ILi64EEEEEELi256ENS_10bfloat16_tEfNS_4arch4Sm90ELb0ELb1ELb0ELb1ELb0ELb0ELb0ELb1ELb0ELb1ELb1ELb0EEENS1_21CollectiveEpilogueFwdINS6_IJSA_NS7_ILi256EEESB_EEES9_SE_SG_Li256ELb1ELb1ELb1ELb0EEENS1_36VarlenDynamicPersistentTileSchedulerILi128ELi96ELi256ELi128ELb1ELb1ELb1ELb1ELb0ELb1EEEEEEEEEvNT_6ParamsE --------------------------
	.section	.nv.constant0._ZN7cutlass13device_kernelIN5flash11enable_sm90INS1_16FlashAttnFwdSm90INS1_25CollectiveMainloopFwdSm90ILi2EN4cute5tupleIJNS5_1CILi1EEES8_S8_EEENS6_IJNS7_ILi128EEENS7_ILi96EEENS7_ILi64EEEEEELi256ENS_10bfloat16_tEfNS_4arch4Sm90ELb0ELb1ELb0ELb1ELb0ELb0ELb0ELb1ELb0ELb1ELb1ELb0EEENS1_21CollectiveEpilogueFwdINS6_IJSA_NS7_ILi256EEESB_EEES9_SE_SG_Li256ELb1ELb1ELb1ELb0EEENS1_36VarlenDynamicPersistentTileSchedulerILi128ELi96ELi256ELi128ELb1ELb1ELb1ELb1ELb0ELb1EEEEEEEEEvNT_6ParamsE,"a",@progbits
	.sectionflags	@""
	.align	4
.nv.constant0._ZN7cutlass13device_kernelIN5flash11enable_sm90INS1_16FlashAttnFwdSm90INS1_25CollectiveMainloopFwdSm90ILi2EN4cute5tupleIJNS5_1CILi1EEES8_S8_EEENS6_IJNS7_ILi128EEENS7_ILi96EEENS7_ILi64EEEEEELi256ENS_10bfloat16_tEfNS_4arch4Sm90ELb0ELb1ELb0ELb1ELb0ELb0ELb0ELb1ELb0ELb1ELb1ELb0EEENS1_21CollectiveEpilogueFwdINS6_IJSA_NS7_ILi256EEESB_EEES9_SE_SG_Li256ELb1ELb1ELb1ELb0EEENS1_36VarlenDynamicPersistentTileSchedulerILi128ELi96ELi256ELi128ELb1ELb1ELb1ELb1ELb0ELb1EEEEEEEEEvNT_6ParamsE:
	.zero		3584


//--------------------- .nv.constant0._ZN7cutlass13device_kernelIN5flash11enable_sm90INS1_16FlashAttnFwdSm90INS1_25CollectiveMainloopFwdSm90ILi2EN4cute5tupleIJNS5_1CILi1EEES8_S8_EEENS6_IJNS7_ILi128EEENS7_ILi96EEENS7_ILi64EEEEEELi256ENS_10bfloat16_tEfNS_4arch4Sm90ELb0ELb1ELb0ELb1ELb0ELb1ELb0ELb1ELb0ELb1ELb1ELb0EEENS1_21CollectiveEpilogueFwdINS6_IJSA_NS7_ILi256EEESB_EEES9_SE_SG_Li256ELb1ELb1ELb1ELb0EEENS1_36VarlenDynamicPersistentTileSchedulerILi128ELi96ELi256ELi128ELb1ELb1ELb1ELb1ELb0ELb1EEEEEEEEEvNT_6ParamsE --------------------------
	.section	.nv.constant0._ZN7cutlass13device_kernelIN5flash11enable_sm90INS1_16FlashAttnFwdSm90INS1_25CollectiveMainloopFwdSm90ILi2EN4cute5tupleIJNS5_1CILi1EEES8_S8_EEENS6_IJNS7_ILi128EEENS7_ILi96EEENS7_ILi64EEEEEELi256ENS_10bfloat16_tEfNS_4arch4Sm90ELb0ELb1ELb0ELb1ELb0ELb1ELb0ELb1ELb0ELb1ELb1ELb0EEENS1_21CollectiveEpilogueFwdINS6_IJSA_NS7_ILi256EEESB_EEES9_SE_SG_Li256ELb1ELb1ELb1ELb0EEENS1_36VarlenDynamicPersistentTileSchedulerILi128ELi96ELi256ELi128ELb1ELb1ELb1ELb1ELb0ELb1EEEEEEEEEvNT_6ParamsE,"a",@progbits
	.sectionflags	@""
	.align	4
.nv.constant0._ZN7cutlass13device_kernelIN5flash11enable_sm90INS1_16FlashAttnFwdSm90INS1_25CollectiveMainloopFwdSm90ILi2EN4cute5tupleIJNS5_1CILi1EEES8_S8_EEENS6_IJNS7_ILi128EEENS7_ILi96EEENS7_ILi64EEEEEELi256ENS_10bfloat16_tEfNS_4arch4Sm90ELb0ELb1ELb0ELb1ELb0ELb1ELb0ELb1ELb0ELb1ELb1ELb0EEENS1_21CollectiveEpilogueFwdINS6_IJSA_NS7_ILi256EEESB_EEES9_SE_SG_Li256ELb1ELb1ELb1ELb0EEENS1_36VarlenDynamicPersistentTileSchedulerILi128ELi96ELi256ELi128ELb1ELb1ELb1ELb1ELb0ELb1EEEEEEEEEvNT_6ParamsE:
	.zero		3584


//--------------------- .nv.constant0._ZN7cutlass13device_kernelIN5flash11enable_sm90INS1_16FlashAttnFwdSm90INS1_25CollectiveMainloopFwdSm90ILi2EN4cute5tupleIJNS5_1CILi1EEES8_S8_EEENS6_IJNS7_ILi128EEENS7_ILi96EEENS7_ILi64EEEEEELi256ENS_10bfloat16_tEfNS_4arch4Sm90ELb0ELb1ELb0ELb1ELb0ELb0ELb1ELb1ELb0ELb1ELb1ELb0EEENS1_21CollectiveEpilogueFwdINS6_IJSA_NS7_ILi256EEESB_EEES9_SE_SG_Li256ELb1ELb1ELb1ELb0EEENS1_36VarlenDynamicPersistentTileSchedulerILi128ELi96ELi256ELi128ELb1ELb1ELb1ELb1ELb0ELb1EEEEEEEEEvNT_6ParamsE --------------------------
	.section	.nv.constant0._ZN7cutlass13device_kernelIN5flash11enable_sm90INS1_16FlashAttnFwdSm90INS1_25CollectiveMainloopFwdSm90ILi2EN4cute5tupleIJNS5_1CILi1EEES8_S8_EEENS6_IJNS7_ILi128EEENS7_ILi96EEENS7_ILi64EEEEEELi256ENS_10bfloat16_tEfNS_4arch4Sm90ELb0ELb1ELb0ELb1ELb0ELb0ELb1ELb1ELb0ELb1ELb1ELb0EEENS1_21CollectiveEpilogueFwdINS6_IJSA_NS7_ILi256EEESB_EEES9_SE_SG_Li256ELb1ELb1ELb1ELb0EEENS1_36VarlenDynamicPersistentTileSchedulerILi128ELi96ELi256ELi128ELb1ELb1ELb1ELb1ELb0ELb1EEEEEEEEEvNT_6ParamsE,"a",@progbits
	.sectionflags	@""
	.align	4
.nv.constant0._ZN7cutlass13device_kernelIN5flash11enable_sm90INS1_16FlashAttnFwdSm90INS1_25CollectiveMainloopFwdSm90ILi2EN4cute5tupleIJNS5_1CILi1EEES8_S8_EEENS6_IJNS7_ILi128EEENS7_ILi96EEENS7_ILi64EEEEEELi256ENS_10bfloat16_tEfNS_4arch4Sm90ELb0ELb1ELb0ELb1ELb0ELb0ELb1ELb1ELb0ELb1ELb1ELb0EEENS1_21CollectiveEpilogueFwdINS6_IJSA_NS7_ILi256EEESB_EEES9_SE_SG_Li256ELb1ELb1ELb1ELb0EEENS1_36VarlenDynamicPersistentTileSchedulerILi128ELi96ELi256ELi128ELb1ELb1ELb1ELb1ELb0ELb1EEEEEEEEEvNT_6ParamsE:
	.zero		3840


//--------------------- .nv.constant0._ZN7cutlass13device_kernelIN5flash11enable_sm90INS1_16FlashAttnFwdSm90INS1_25CollectiveMainloopFwdSm90ILi2EN4cute5tupleIJNS5_1CILi1EEES8_S8_EEENS6_IJNS7_ILi128EEENS7_ILi96EEENS7_ILi64EEEEEELi256ENS_10bfloat16_tEfNS_4arch4Sm90ELb0ELb1ELb0ELb1ELb0ELb1ELb1ELb1ELb0ELb1ELb1ELb0EEENS1_21CollectiveEpilogueFwdINS6_IJSA_NS7_ILi256EEESB_EEES9_SE_SG_Li256ELb1ELb1ELb1ELb0EEENS1_36VarlenDynamicPersistentTileSchedulerILi128ELi96ELi256ELi128ELb1ELb1ELb1ELb1ELb0ELb1EEEEEEEEEvNT_6ParamsE --------------------------
	.section	.nv.constant0._ZN7cutlass13device_kernelIN5flash11enable_sm90INS1_16FlashAttnFwdSm90INS1_25CollectiveMainloopFwdSm90ILi2EN4cute5tupleIJNS5_1CILi1EEES8_S8_EEENS6_IJNS7_ILi128EEENS7_ILi96EEENS7_ILi64EEEEEELi256ENS_10bfloat16_tEfNS_4arch4Sm90ELb0ELb1ELb0ELb1ELb0ELb1ELb1ELb1ELb0ELb1ELb1ELb0EEENS1_21CollectiveEpilogueFwdINS6_IJSA_NS7_ILi256EEESB_EEES9_SE_SG_Li256ELb1ELb1ELb1ELb0EEENS1_36VarlenDynamicPersistentTileSchedulerILi128ELi96ELi256ELi128ELb1ELb1ELb1ELb1ELb0ELb1EEEEEEEEEvNT_6ParamsE,"a",@progbits
	.sectionflags	@""
	.align	4
.nv.constant0._ZN7cutlass13device_kernelIN5flash11enable_sm90INS1_16FlashAttnFwdSm90INS1_25CollectiveMainloopFwdSm90ILi2EN4cute5tupleIJNS5_1CILi1EEES8_S8_EEENS6_IJNS7_ILi128EEENS7_ILi96EEENS7_ILi64EEEEEELi256ENS_10bfloat16_tEfNS_4arch4Sm90ELb0ELb1ELb0ELb1ELb0ELb1ELb1ELb1ELb0ELb1ELb1ELb0EEENS1_21CollectiveEpilogueFwdINS6_IJSA_NS7_ILi256EEESB_EEES9_SE_SG_Li256ELb1ELb1ELb1ELb0EEENS1_36VarlenDynamicPersistentTileSchedulerILi128ELi96ELi256ELi128ELb1ELb1ELb1ELb1ELb0ELb1EEEEEEEEEvNT_6ParamsE:
	.zero		3840


//--------------------- .nv.constant0._ZN7cutlass13device_kernelIN5flash11enable_sm90INS1_16FlashAttnFwdSm90INS1_25CollectiveMainloopFwdSm90ILi2EN4cute5tupleIJNS5_1CILi1EEES8_S8_EEENS6_IJNS7_ILi128EEENS7_ILi96EEENS7_ILi64EEEEEELi256ENS_10bfloat16_tEfNS_4arch4Sm90ELb1ELb0ELb0ELb0ELb0ELb0ELb0ELb1ELb0ELb1ELb1ELb0EEENS1_21CollectiveEpilogueFwdINS6_IJSA_NS7_ILi256EEESB_EEES9_SE_SG_Li256ELb0ELb1ELb1ELb0EEENS1_19SingleTileSchedulerILb0ELb1ELb1ELi128EEEEEEEEEvNT_6ParamsE --------------------------
	.section	.nv.constant0._ZN7cutlass13device_kernelIN5flash11enable_sm90INS1_16FlashAttnFwdSm90INS1_25CollectiveMainloopFwdSm90ILi2EN4cute5tupleIJNS5_1CILi1EEES8_S8_EEENS6_IJNS7_ILi128EEENS7_ILi96EEENS7_ILi64EEEEEELi256ENS_10bfloat16_tEfNS_4arch4Sm90ELb1ELb0ELb0ELb0ELb0ELb0ELb0ELb1ELb0ELb1ELb1ELb0EEENS1_21CollectiveEpilogueFwdINS6_IJSA_NS7_ILi256EEESB_EEES9_SE_SG_Li256ELb0ELb1ELb1ELb0EEENS1_19SingleTileSchedulerILb0ELb1ELb1ELi128EEEEEEEEEvNT_6ParamsE,"a",@progbits
	.sectionflags	@""
	.align	4
.nv.constant0._ZN7cutlass13device_kernelIN5flash11enable_sm90INS1_16FlashAttnFwdSm90INS1_25CollectiveMainloopFwdSm90ILi2EN4cute5tupleIJNS5_1CILi1EEES8_S8_EEENS6_IJNS7_ILi128EEENS7_ILi96EEENS7_ILi64EEEEEELi256ENS_10bfloat16_tEfNS_4arch4Sm90ELb1ELb0ELb0ELb0ELb0ELb0ELb0ELb1ELb0ELb1ELb1ELb0EEENS1_21CollectiveEpilogueFwdINS6_IJSA_NS7_ILi256EEESB_EEES9_SE_SG_Li256ELb0ELb1ELb1ELb0EEENS1_19SingleTileSchedulerILb0ELb1ELb1ELi128EEEEEEEEEvNT_6ParamsE:
	.zero		3456


//--------------------- .nv.constant0._ZN7cutlass13device_kernelIN5flash11enable_sm90INS1_16FlashAttnFwdSm90INS1_25CollectiveMainloopFwdSm90ILi2EN4cute5tupleIJNS5_1CILi1EEES8_S8_EEENS6_IJNS7_ILi128EEENS7_ILi96EEENS7_ILi64EEEEEELi256ENS_10bfloat16_tEfNS_4arch4Sm90ELb1ELb0ELb0ELb0ELb0ELb0ELb1ELb1ELb0ELb1ELb1ELb0EEENS1_21CollectiveEpilogueFwdINS6_IJSA_NS7_ILi256EEESB_EEES9_SE_SG_Li256ELb0ELb1ELb1ELb0EEENS1_19SingleTileSchedulerILb0ELb1ELb1ELi128EEEEEEEEEvNT_6ParamsE --------------------------
	.section	.nv.constant0._ZN7cutlass13device_kernelIN5flash11enable_sm90INS1_16FlashAttnFwdSm90INS1_25CollectiveMainloopFwdSm90ILi2EN4cute5tupleIJNS5_1CILi1EEES8_S8_EEENS6_IJNS7_ILi128EEENS7_ILi96EEENS7_ILi64EEEEEELi256ENS_10bfloat16_tEfNS_4arch4Sm90ELb1ELb0ELb0ELb0ELb0ELb0ELb1ELb1ELb0ELb1ELb1ELb0EEENS1_21CollectiveEpilogueFwdINS6_IJSA_NS7_ILi256EEESB_EEES9_SE_SG_Li256ELb0ELb1ELb1ELb0EEENS1_19SingleTileSchedulerILb0ELb1ELb1ELi128EEEEEEEEEvNT_6ParamsE,"a",@progbits
	.sectionflags	@""
	.align	4
.nv.constant0._ZN7cutlass13device_kernelIN5flash11enable_sm90INS1_16FlashAttnFwdSm90INS1_25CollectiveMainloopFwdSm90ILi2EN4cute5tupleIJNS5_1CILi1EEES8_S8_EEENS6_IJNS7_ILi128EEENS7_ILi96EEENS7_ILi64EEEEEELi256ENS_10bfloat16_tEfNS_4arch4Sm90ELb1ELb0ELb0ELb0ELb0ELb0ELb1ELb1ELb0ELb1ELb1ELb0EEENS1_21CollectiveEpilogueFwdINS6_IJSA_NS7_ILi256EEESB_EEES9_SE_SG_Li256ELb0ELb1ELb1ELb0EEENS1_19SingleTileSchedulerILb0ELb1ELb1ELi128EEEEEEEEEvNT_6ParamsE:
	.zero		3712


//--------------------- .nv.constant0._ZN7cutlass13device_kernelIN5flash11enable_sm90INS1_16FlashAttnFwdSm90INS1_25CollectiveMainloopFwdSm90ILi2EN4cute5tupleIJNS5_1CILi1EEES8_S8_EEENS6_IJNS7_ILi128EEENS7_ILi96EEENS7_ILi64EEEEEELi256ENS_10bfloat16_tEfNS_4arch4Sm90ELb1ELb0ELb0ELb1ELb0ELb0ELb0ELb1ELb0ELb1ELb1ELb0EEENS1_21CollectiveEpilogueFwdINS6_IJSA_NS7_ILi256EEESB_EEES9_SE_SG_Li256ELb1ELb1ELb1ELb0EEENS1_36VarlenDynamicPersistentTileSchedulerILi128ELi96ELi256ELi128ELb1ELb1ELb1ELb1ELb1ELb1EEEEEEEEEvNT_6ParamsE --------------------------
	.section	.nv.constant0._ZN7cutlass13device_kernelIN5flash11enable_sm90INS1_16FlashAttnFwdSm90INS1_25CollectiveMainloopFwdSm90ILi2EN4cute5tupleIJNS5_1CILi1EEES8_S8_EEENS6_IJNS7_ILi128EEENS7_ILi96EEENS7_ILi64EEEEEELi256ENS_10bfloat16_tEfNS_4arch4Sm90ELb1ELb0ELb0ELb1ELb0ELb0ELb0ELb1ELb0ELb1ELb1ELb0EEENS1_21CollectiveEpilogueFwdINS6_IJSA_NS7_ILi256EEESB_EEES9_SE_SG_Li256ELb1ELb1ELb1ELb0EEENS1_36VarlenDynamicPersistentTileSchedulerILi128ELi96ELi256ELi128ELb1ELb1ELb1ELb1ELb1ELb1EEEEEEEEEvNT_6ParamsE,"a",@progbits
	.sectionflags	@""
	.align	4
.nv.constant0._ZN7cutlass13device_kernelIN5flash11enable_sm90INS1_16FlashAttnFwdSm90INS1_25CollectiveMainloopFwdSm90ILi2EN4cute5tupleIJNS5_1CILi1EEES8_S8_EEENS6_IJNS7_ILi128EEENS7_ILi96EEENS7_ILi64EEEEEELi256ENS_10bfloat16_tEfNS_4arch4Sm90ELb1ELb0ELb0ELb1ELb0ELb0ELb0ELb1ELb0ELb1ELb1ELb0EEENS1_21CollectiveEpilogueFwdINS6_IJSA_NS7_ILi256EEESB_EEES9_SE_SG_Li256ELb1ELb1ELb1ELb0EEENS1_36VarlenDynamicPersistentTileSchedulerILi128ELi96ELi256ELi128ELb1ELb1ELb1ELb1ELb1ELb1EEEEEEEEEvNT_6ParamsE:
	.zero		3584


//--------------------- .nv.constant0._ZN7cutlass13device_kernelIN5flash11enable_sm90INS1_16FlashAttnFwdSm90INS1_25CollectiveMainloopFwdSm90ILi2EN4cute5tupleIJNS5_1CILi1EEES8_S8_EEENS6_IJNS7_ILi128EEENS7_ILi96EEENS7_ILi64EEEEEELi256ENS_10bfloat16_tEfNS_4arch4Sm90ELb1ELb0ELb0ELb1ELb0ELb1ELb0ELb1ELb0ELb1ELb1ELb0EEENS1_21CollectiveEpilogueFwdINS6_IJSA_NS7_ILi256EEESB_EEES9_SE_SG_Li256ELb1ELb1ELb1ELb0EEENS1_36VarlenDynamicPersistentTileSchedulerILi128ELi96ELi256ELi128ELb1ELb1ELb1ELb1ELb1ELb1EEEEEEEEEvNT_6ParamsE --------------------------
	.section	.nv.constant0._ZN7cutlass13device_kernelIN5flash11enable_sm90INS1_16FlashAttnFwdSm90INS1_25CollectiveMainloopFwdSm90ILi2EN4cute5tupleIJNS5_1CILi1EEES8_S8_EEENS6_IJNS7_ILi128EEENS7_ILi96EEENS7_ILi64EEEEEELi256ENS_10bfloat16_tEfNS_4arch4Sm90ELb1ELb0ELb0ELb1ELb0ELb1ELb0ELb1ELb0ELb1ELb1ELb0EEENS1_21CollectiveEpilogueFwdINS6_IJSA_NS7_ILi256EEESB_EEES9_SE_SG_Li256ELb1ELb1ELb1ELb0EEENS1_36VarlenDynamicPersistentTileSchedulerILi128ELi96ELi256ELi128ELb1ELb1ELb1ELb1ELb1ELb1EEEEEEEEEvNT_6ParamsE,"a",@progbits
	.sectionflags	@""
	.align	4
.nv.constant0._ZN7cutlass13device_kernelIN5flash11enable_sm90INS1_16FlashAttnFwdSm90INS1_25CollectiveMainloopFwdSm90ILi2EN4cute5tupleIJNS5_1CILi1EEES8_S8_EEENS6_IJNS7_ILi128EEENS7_ILi96EEENS7_ILi64EEEEEELi256ENS_10bfloat16_tEfNS_4arch4Sm90ELb1ELb0ELb0ELb1ELb0ELb1ELb0ELb1ELb0ELb1ELb1ELb0EEENS1_21CollectiveEpilogueFwdINS6_IJSA_NS7_ILi256EEESB_EEES9_SE_SG_Li256ELb1ELb1ELb1ELb0EEENS1_36VarlenDynamicPersistentTileSchedulerILi128ELi96ELi256ELi128ELb1ELb1ELb1ELb1ELb1ELb1EEEEEEEEEvNT_6ParamsE:
	.zero		3584


//--------------------- .nv.constant0._ZN7cutlass13device_kernelIN5flash11enable_sm90INS1_16FlashAttnFwdSm90INS1_25CollectiveMainloopFwdSm90ILi2EN4cute5tupleIJNS5_1CILi1EEES8_S8_EEENS6_IJNS7_ILi128EEENS7_ILi96EEENS7_ILi64EEEEEELi256ENS_10bfloat16_tEfNS_4arch4Sm90ELb1ELb0ELb0ELb1ELb0ELb0ELb1ELb1ELb0ELb1ELb1ELb0EEENS1_21CollectiveEpilogueFwdINS6_IJSA_NS7_ILi256EEESB_EEES9_SE_SG_Li256ELb1ELb1ELb1ELb0EEENS1_36VarlenDynamicPersistentTileSchedulerILi128ELi96ELi256ELi128ELb1ELb1ELb1ELb1ELb1ELb1EEEEEEEEEvNT_6ParamsE --------------------------
	.section	.nv.constant0._ZN7cutlass13device_kernelIN5flash11enable_sm90INS1_16FlashAttnFwdSm90INS1_25CollectiveMainloopFwdSm90ILi2EN4cute5tupleIJNS5_1CILi1EEES8_S8_EEENS6_IJNS7_ILi128EEENS7_ILi96EEENS7_ILi64EEEEEELi256ENS_10bfloat16_tEfNS_4arch4Sm90ELb1ELb0ELb0ELb1ELb0ELb0ELb1ELb1ELb0ELb1ELb1ELb0EEENS1_21CollectiveEpilogueFwdINS6_IJSA_NS7_ILi256EEESB_EEES9_SE_SG_Li256ELb1ELb1ELb1ELb0EEENS1_36VarlenDynamicPersistentTileSchedulerILi128ELi96ELi256ELi128ELb1ELb1ELb1ELb1ELb1ELb1EEEEEEEEEvNT_6ParamsE,"a",@progbits
	.sectionflags	@""
	.align	4
.nv.constant0._ZN7cutlass13device_kernelIN5flash11enable_sm90INS1_16FlashAttnFwdSm90INS1_25CollectiveMainloopFwdSm90ILi2EN4cute5tupleIJNS5_1CILi1EEES8_S8_EEENS6_IJNS7_ILi128EEENS7_ILi96EEENS7_ILi64EEEEEELi256ENS_10bfloat16_tEfNS_4arch4Sm90ELb1ELb0ELb0ELb1ELb0ELb0ELb1ELb1ELb0ELb1ELb1ELb0EEENS1_21CollectiveEpilogueFwdINS6_IJSA_NS7_ILi256EEESB_EEES9_SE_SG_Li256ELb1ELb1ELb1ELb0EEENS1_36VarlenDynamicPersistentTileSchedulerILi128ELi96ELi256ELi128ELb1ELb1ELb1ELb1ELb1ELb1EEEEEEEEEvNT_6ParamsE:
	.zero		3840


//--------------------- .nv.constant0._ZN7cutlass13device_kernelIN5flash11enable_sm90INS1_16FlashAttnFwdSm90INS1_25CollectiveMainloopFwdSm90ILi2EN4cute5tupleIJNS5_1CILi1EEES8_S8_EEENS6_IJNS7_ILi128EEENS7_ILi96EEENS7_ILi64EEEEEELi256ENS_10bfloat16_tEfNS_4arch4Sm90ELb1ELb0ELb0ELb1ELb0ELb1ELb1ELb1ELb0ELb1ELb1ELb0EEENS1_21CollectiveEpilogueFwdINS6_IJSA_NS7_ILi256EEESB_EEES9_SE_SG_Li256ELb1ELb1ELb1ELb0EEENS1_36VarlenDynamicPersistentTileSchedulerILi128ELi96ELi256ELi128ELb1ELb1ELb1ELb1ELb1ELb1EEEEEEEEEvNT_6ParamsE --------------------------
	.section	.nv.constant0._ZN7cutlass13device_kernelIN5flash11enable_sm90INS1_16FlashAttnFwdSm90INS1_25CollectiveMainloopFwdSm90ILi2EN4cute5tupleIJNS5_1CILi1EEES8_S8_EEENS6_IJNS7_ILi128EEENS7_ILi96EEENS7_ILi64EEEEEELi256ENS_10bfloat16_tEfNS_4arch4Sm90ELb1ELb0ELb0ELb1ELb0ELb1ELb1ELb1ELb0ELb1ELb1ELb0EEENS1_21CollectiveEpilogueFwdINS6_IJSA_NS7_ILi256EEESB_EEES9_SE_SG_Li256ELb1ELb1ELb1ELb0EEENS1_36VarlenDynamicPersistentTileSchedulerILi128ELi96ELi256ELi128ELb1ELb1ELb1ELb1ELb1ELb1EEEEEEEEEvNT_6ParamsE,"a",@progbits
	.sectionflags	@""
	.align	4
.nv.constant0._ZN7cutlass13device_kernelIN5flash11enable_sm90INS1_16FlashAttnFwdSm90INS1_25CollectiveMainloopFwdSm90ILi2EN4cute5tupleIJNS5_1CILi1EEES8_S8_EEENS6_IJNS7_ILi128EEENS7_ILi96EEENS7_ILi64EEEEEELi256ENS_10bfloat16_tEfNS_4arch4Sm90ELb1ELb0ELb0ELb1ELb0ELb1ELb1ELb1ELb0ELb1ELb1ELb0EEENS1_21CollectiveEpilogueFwdINS6_IJSA_NS7_ILi256EEESB_EEES9_SE_SG_Li256ELb1ELb1ELb1ELb0EEENS1_36VarlenDynamicPersistentTileSchedulerILi128ELi96ELi256ELi128ELb1ELb1ELb1ELb1ELb1ELb1EEEEEEEEEvNT_6ParamsE:
	.zero		3840


//--------------------- SYMBOLS --------------------------

	.type		.nv.reservedSmem.offset0,@object
	.size		.nv.reservedSmem.offset0,0x4
